//
// Generated by NVIDIA NVVM Compiler
//
// Compiler Build ID: CL-36424714
// Cuda compilation tools, release 13.0, V13.0.88
// Based on NVVM 20.0.0
//

.version 9.0
.target sm_100
.address_size 64

	// .globl	_Z18bit_reverse_kernelPii

.visible .entry _Z18bit_reverse_kernelPii(
	.param .u64 .ptr .align 1 _Z18bit_reverse_kernelPii_param_0,
	.param .u32 _Z18bit_reverse_kernelPii_param_1
)
{
	.reg .pred 	%p<11>;
	.reg .b32 	%r<82>;
	.reg .b32 	%f<3>;
	.reg .b64 	%rd<7>;

	ld.param.u64 	%rd1, [_Z18bit_reverse_kernelPii_param_0];
	ld.param.u32 	%r30, [_Z18bit_reverse_kernelPii_param_1];
	mov.u32 	%r31, %ctaid.x;
	mov.u32 	%r32, %ntid.x;
	mov.u32 	%r33, %tid.x;
	mad.lo.s32 	%r1, %r31, %r32, %r33;
	setp.ge.s32 	%p1, %r1, %r30;
	@%p1 bra 	$L__BB0_12;
	setp.lt.s32 	%p2, %r30, 2;
	mov.b32 	%r69, 0;
	@%p2 bra 	$L__BB0_3;
	cvt.rn.f32.u32 	%f1, %r30;
	lg2.approx.f32 	%f2, %f1;
	cvt.rzi.s32.f32 	%r69, %f2;
$L__BB0_3:
	setp.lt.s32 	%p3, %r69, 1;
	mov.b32 	%r81, 0;
	@%p3 bra 	$L__BB0_10;
	and.b32  	%r4, %r69, 3;
	setp.lt.u32 	%p4, %r69, 4;
	mov.b32 	%r79, 0;
	mov.u32 	%r81, %r79;
	@%p4 bra 	$L__BB0_7;
	and.b32  	%r79, %r69, 2147483644;
	add.s32 	%r71, %r69, -2;
	neg.s32 	%r70, %r79;
	mov.b32 	%r72, 0;
	mov.u32 	%r81, %r72;
$L__BB0_6:
	shr.u32 	%r39, %r1, %r72;
	and.b32  	%r40, %r39, 1;
	setp.eq.b32 	%p5, %r40, 1;
	add.s32 	%r41, %r71, 1;
	mov.b32 	%r42, 1;
	shl.b32 	%r43, %r42, %r41;
	selp.b32 	%r44, %r43, 0, %p5;
	or.b32  	%r45, %r44, %r81;
	shl.b32 	%r46, %r39, 30;
	shr.s32 	%r47, %r46, 31;
	add.s32 	%r48, %r71, -2;
	shl.b32 	%r49, %r42, %r71;
	and.b32  	%r50, %r47, %r49;
	or.b32  	%r51, %r50, %r45;
	shl.b32 	%r52, %r39, 29;
	shr.s32 	%r53, %r52, 31;
	add.s32 	%r54, %r71, -1;
	shl.b32 	%r55, %r42, %r54;
	and.b32  	%r56, %r53, %r55;
	or.b32  	%r57, %r56, %r51;
	shl.b32 	%r58, %r39, 28;
	shr.s32 	%r59, %r58, 31;
	shl.b32 	%r60, %r42, %r48;
	and.b32  	%r61, %r59, %r60;
	or.b32  	%r81, %r61, %r57;
	add.s32 	%r72, %r72, 4;
	add.s32 	%r71, %r71, -4;
	add.s32 	%r70, %r70, 4;
	setp.ne.s32 	%p6, %r70, 0;
	@%p6 bra 	$L__BB0_6;
$L__BB0_7:
	setp.eq.s32 	%p7, %r4, 0;
	@%p7 bra 	$L__BB0_10;
	sub.s32 	%r78, %r69, %r79;
	neg.s32 	%r77, %r4;
$L__BB0_9:
	.pragma "nounroll";
	shr.u32 	%r62, %r1, %r79;
	and.b32  	%r63, %r62, 1;
	setp.eq.b32 	%p8, %r63, 1;
	add.s32 	%r78, %r78, -1;
	mov.b32 	%r64, 1;
	shl.b32 	%r65, %r64, %r78;
	selp.b32 	%r66, %r65, 0, %p8;
	or.b32  	%r81, %r66, %r81;
	add.s32 	%r79, %r79, 1;
	add.s32 	%r77, %r77, 1;
	setp.ne.s32 	%p9, %r77, 0;
	@%p9 bra 	$L__BB0_9;
$L__BB0_10:
	setp.ge.s32 	%p10, %r1, %r81;
	@%p10 bra 	$L__BB0_12;
	cvta.to.global.u64 	%rd2, %rd1;
	mul.wide.s32 	%rd3, %r1, 4;
	add.s64 	%rd4, %rd2, %rd3;
	ld.global.u32 	%r67, [%rd4];
	mul.wide.s32 	%rd5, %r81, 4;
	add.s64 	%rd6, %rd2, %rd5;
	ld.global.u32 	%r68, [%rd6];
	st.global.u32 	[%rd4], %r68;
	st.global.u32 	[%rd6], %r67;
$L__BB0_12:
	ret;

}
	// .globl	_Z16ntt_stage_kernelPiiiib
.visible .entry _Z16ntt_stage_kernelPiiiib(
	.param .u64 .ptr .align 1 _Z16ntt_stage_kernelPiiiib_param_0,
	.param .u32 _Z16ntt_stage_kernelPiiiib_param_1,
	.param .u32 _Z16ntt_stage_kernelPiiiib_param_2,
	.param .u32 _Z16ntt_stage_kernelPiiiib_param_3,
	.param .u8 _Z16ntt_stage_kernelPiiiib_param_4
)
{
	.reg .pred 	%p<24>;
	.reg .b16 	%rs<2>;
	.reg .b32 	%r<49>;
	.reg .b64 	%rd<114>;

	ld.param.u64 	%rd60, [_Z16ntt_stage_kernelPiiiib_param_0];
	ld.param.u32 	%r8, [_Z16ntt_stage_kernelPiiiib_param_1];
	ld.param.u32 	%r6, [_Z16ntt_stage_kernelPiiiib_param_2];
	ld.param.u32 	%r7, [_Z16ntt_stage_kernelPiiiib_param_3];
	ld.param.s8 	%rs1, [_Z16ntt_stage_kernelPiiiib_param_4];
	cvta.to.global.u64 	%rd1, %rd60;
	mov.u32 	%r9, %ctaid.x;
	mov.u32 	%r10, %ntid.x;
	mov.u32 	%r11, %tid.x;
	mad.lo.s32 	%r1, %r9, %r10, %r11;
	shr.u32 	%r12, %r8, 31;
	add.s32 	%r13, %r8, %r12;
	shr.s32 	%r14, %r13, 1;
	setp.ge.s32 	%p1, %r1, %r14;
	@%p1 bra 	$L__BB1_42;
	add.s32 	%r15, %r6, -1;
	div.s32 	%r2, %r15, %r7;
	cvt.s64.s32 	%rd2, %r6;
	setp.lt.s32 	%p2, %r2, 1;
	mov.b64 	%rd97, 1;
	@%p2 bra 	$L__BB1_11;
	cvt.u64.u32 	%rd95, %r2;
	mov.b64 	%rd97, 1;
	mov.b64 	%rd93, 3;
	cvt.u32.u64 	%r16, %rd2;
$L__BB1_3:
	mov.u64 	%rd6, %rd95;
	or.b64  	%rd64, %rd93, %rd2;
	and.b64  	%rd65, %rd64, -4294967296;
	setp.ne.s64 	%p3, %rd65, 0;
	@%p3 bra 	$L__BB1_5;
	cvt.u32.u64 	%r17, %rd93;
	rem.u32 	%r18, %r17, %r16;
	cvt.u64.u32 	%rd96, %r18;
	bra.uni 	$L__BB1_6;
$L__BB1_5:
	rem.s64 	%rd96, %rd93, %rd2;
$L__BB1_6:
	and.b64  	%rd66, %rd6, 1;
	setp.eq.b64 	%p4, %rd66, 1;
	not.pred 	%p5, %p4;
	@%p5 bra 	$L__BB1_10;
	mul.lo.s64 	%rd10, %rd96, %rd97;
	or.b64  	%rd67, %rd10, %rd2;
	and.b64  	%rd68, %rd67, -4294967296;
	setp.ne.s64 	%p6, %rd68, 0;
	@%p6 bra 	$L__BB1_9;
	cvt.u32.u64 	%r20, %rd10;
	rem.u32 	%r21, %r20, %r16;
	cvt.u64.u32 	%rd97, %r21;
	bra.uni 	$L__BB1_10;
$L__BB1_9:
	rem.s64 	%rd97, %rd10, %rd2;
$L__BB1_10:
	mul.lo.s64 	%rd93, %rd96, %rd96;
	shr.u64 	%rd95, %rd6, 1;
	setp.gt.u64 	%p7, %rd6, 1;
	@%p7 bra 	$L__BB1_3;
$L__BB1_11:
	setp.eq.s16 	%p8, %rs1, 0;
	mov.u64 	%rd103, %rd97;
	@%p8 bra 	$L__BB1_22;
	setp.lt.s32 	%p9, %r6, 3;
	mov.b64 	%rd103, 1;
	@%p9 bra 	$L__BB1_22;
	add.s32 	%r22, %r6, -2;
	cvt.u64.u32 	%rd101, %r22;
	mov.b64 	%rd103, 1;
	cvt.u32.u64 	%r23, %rd2;
$L__BB1_14:
	mov.u64 	%rd20, %rd101;
	or.b64  	%rd71, %rd97, %rd2;
	and.b64  	%rd72, %rd71, -4294967296;
	setp.ne.s64 	%p10, %rd72, 0;
	@%p10 bra 	$L__BB1_16;
	cvt.u32.u64 	%r24, %rd97;
	rem.u32 	%r25, %r24, %r23;
	cvt.u64.u32 	%rd102, %r25;
	bra.uni 	$L__BB1_17;
$L__BB1_16:
	rem.s64 	%rd102, %rd97, %rd2;
$L__BB1_17:
	and.b64  	%rd73, %rd20, 1;
	setp.eq.b64 	%p11, %rd73, 1;
	not.pred 	%p12, %p11;
	@%p12 bra 	$L__BB1_21;
	mul.lo.s64 	%rd24, %rd102, %rd103;
	or.b64  	%rd74, %rd24, %rd2;
	and.b64  	%rd75, %rd74, -4294967296;
	setp.ne.s64 	%p13, %rd75, 0;
	@%p13 bra 	$L__BB1_20;
	cvt.u32.u64 	%r27, %rd24;
	rem.u32 	%r28, %r27, %r23;
	cvt.u64.u32 	%rd103, %r28;
	bra.uni 	$L__BB1_21;
$L__BB1_20:
	rem.s64 	%rd103, %rd24, %rd2;
$L__BB1_21:
	mul.lo.s64 	%rd97, %rd102, %rd102;
	shr.u64 	%rd101, %rd20, 1;
	setp.gt.u64 	%p14, %rd20, 1;
	@%p14 bra 	$L__BB1_14;
$L__BB1_22:
	shr.u32 	%r29, %r7, 31;
	add.s32 	%r30, %r7, %r29;
	shr.s32 	%r3, %r30, 1;
	div.s32 	%r31, %r1, %r3;
	mul.lo.s32 	%r32, %r31, %r3;
	sub.s32 	%r4, %r1, %r32;
	mad.lo.s32 	%r5, %r31, %r7, %r4;
	setp.lt.s32 	%p15, %r4, 1;
	mov.b64 	%rd109, 1;
	@%p15 bra 	$L__BB1_32;
	cvt.u64.u32 	%rd107, %r4;
	mov.b64 	%rd109, 1;
$L__BB1_24:
	mov.u64 	%rd34, %rd107;
	or.b64  	%rd78, %rd103, %rd2;
	and.b64  	%rd79, %rd78, -4294967296;
	setp.ne.s64 	%p16, %rd79, 0;
	@%p16 bra 	$L__BB1_26;
	cvt.u32.u64 	%r33, %rd2;
	cvt.u32.u64 	%r34, %rd103;
	rem.u32 	%r35, %r34, %r33;
	cvt.u64.u32 	%rd108, %r35;
	bra.uni 	$L__BB1_27;
$L__BB1_26:
	rem.s64 	%rd108, %rd103, %rd2;
$L__BB1_27:
	and.b64  	%rd80, %rd34, 1;
	setp.eq.b64 	%p17, %rd80, 1;
	not.pred 	%p18, %p17;
	@%p18 bra 	$L__BB1_31;
	mul.lo.s64 	%rd38, %rd108, %rd109;
	or.b64  	%rd81, %rd38, %rd2;
	and.b64  	%rd82, %rd81, -4294967296;
	setp.ne.s64 	%p19, %rd82, 0;
	@%p19 bra 	$L__BB1_30;
	cvt.u32.u64 	%r36, %rd2;
	cvt.u32.u64 	%r37, %rd38;
	rem.u32 	%r38, %r37, %r36;
	cvt.u64.u32 	%rd109, %r38;
	bra.uni 	$L__BB1_31;
$L__BB1_30:
	rem.s64 	%rd109, %rd38, %rd2;
$L__BB1_31:
	mul.lo.s64 	%rd103, %rd108, %rd108;
	shr.u64 	%rd107, %rd34, 1;
	setp.gt.u64 	%p20, %rd34, 1;
	@%p20 bra 	$L__BB1_24;
$L__BB1_32:
	add.s32 	%r39, %r5, %r3;
	mul.wide.s32 	%rd83, %r39, 4;
	add.s64 	%rd45, %rd1, %rd83;
	ld.global.s32 	%rd84, [%rd45];
	mul.lo.s64 	%rd46, %rd109, %rd84;
	or.b64  	%rd85, %rd46, %rd2;
	and.b64  	%rd86, %rd85, -4294967296;
	setp.ne.s64 	%p21, %rd86, 0;
	@%p21 bra 	$L__BB1_34;
	cvt.u32.u64 	%r40, %rd2;
	cvt.u32.u64 	%r41, %rd46;
	rem.u32 	%r42, %r41, %r40;
	cvt.u64.u32 	%rd111, %r42;
	bra.uni 	$L__BB1_35;
$L__BB1_34:
	rem.s64 	%rd111, %rd46, %rd2;
$L__BB1_35:
	mul.wide.s32 	%rd87, %r5, 4;
	add.s64 	%rd50, %rd1, %rd87;
	ld.global.s32 	%rd51, [%rd50];
	add.s64 	%rd52, %rd111, %rd51;
	or.b64  	%rd88, %rd52, %rd2;
	and.b64  	%rd89, %rd88, -4294967296;
	setp.ne.s64 	%p22, %rd89, 0;
	@%p22 bra 	$L__BB1_37;
	cvt.u32.u64 	%r43, %rd2;
	cvt.u32.u64 	%r44, %rd52;
	rem.u32 	%r45, %r44, %r43;
	cvt.u64.u32 	%rd112, %r45;
	bra.uni 	$L__BB1_38;
$L__BB1_37:
	rem.s64 	%rd112, %rd52, %rd2;
$L__BB1_38:
	st.global.u32 	[%rd50], %rd112;
	sub.s64 	%rd90, %rd2, %rd111;
	add.s64 	%rd56, %rd90, %rd51;
	or.b64  	%rd91, %rd56, %rd2;
	and.b64  	%rd92, %rd91, -4294967296;
	setp.ne.s64 	%p23, %rd92, 0;
	@%p23 bra 	$L__BB1_40;
	cvt.u32.u64 	%r46, %rd2;
	cvt.u32.u64 	%r47, %rd56;
	rem.u32 	%r48, %r47, %r46;
	cvt.u64.u32 	%rd113, %r48;
	bra.uni 	$L__BB1_41;
$L__BB1_40:
	rem.s64 	%rd113, %rd56, %rd2;
$L__BB1_41:
	st.global.u32 	[%rd45], %rd113;
$L__BB1_42:
	ret;

}
	// .globl	_Z21pointwise_mult_kernelPiS_S_ii
.visible .entry _Z21pointwise_mult_kernelPiS_S_ii(
	.param .u64 .ptr .align 1 _Z21pointwise_mult_kernelPiS_S_ii_param_0,
	.param .u64 .ptr .align 1 _Z21pointwise_mult_kernelPiS_S_ii_param_1,
	.param .u64 .ptr .align 1 _Z21pointwise_mult_kernelPiS_S_ii_param_2,
	.param .u32 _Z21pointwise_mult_kernelPiS_S_ii_param_3,
	.param .u32 _Z21pointwise_mult_kernelPiS_S_ii_param_4
)
{
	.reg .pred 	%p<3>;
	.reg .b32 	%r<12>;
	.reg .b64 	%rd<20>;

	ld.param.u64 	%rd6, [_Z21pointwise_mult_kernelPiS_S_ii_param_0];
	ld.param.u64 	%rd7, [_Z21pointwise_mult_kernelPiS_S_ii_param_1];
	ld.param.u64 	%rd8, [_Z21pointwise_mult_kernelPiS_S_ii_param_2];
	ld.param.u32 	%r3, [_Z21pointwise_mult_kernelPiS_S_ii_param_3];
	ld.param.u32 	%r2, [_Z21pointwise_mult_kernelPiS_S_ii_param_4];
	mov.u32 	%r4, %ctaid.x;
	mov.u32 	%r5, %ntid.x;
	mov.u32 	%r6, %tid.x;
	mad.lo.s32 	%r1, %r4, %r5, %r6;
	setp.ge.s32 	%p1, %r1, %r3;
	@%p1 bra 	$L__BB2_5;
	cvta.to.global.u64 	%rd9, %rd6;
	cvta.to.global.u64 	%rd10, %rd7;
	mul.wide.s32 	%rd11, %r1, 4;
	add.s64 	%rd12, %rd9, %rd11;
	ld.global.u32 	%r7, [%rd12];
	add.s64 	%rd13, %rd10, %rd11;
	ld.global.u32 	%r8, [%rd13];
	mul.wide.s32 	%rd1, %r8, %r7;
	cvt.s64.s32 	%rd2, %r2;
	or.b64  	%rd14, %rd1, %rd2;
	and.b64  	%rd15, %rd14, -4294967296;
	setp.ne.s64 	%p2, %rd15, 0;
	@%p2 bra 	$L__BB2_3;
	cvt.u32.u64 	%r9, %rd2;
	cvt.u32.u64 	%r10, %rd1;
	rem.u32 	%r11, %r10, %r9;
	cvt.u64.u32 	%rd19, %r11;
	bra.uni 	$L__BB2_4;
$L__BB2_3:
	rem.s64 	%rd19, %rd1, %rd2;
$L__BB2_4:
	cvta.to.global.u64 	%rd16, %rd8;
	add.s64 	%rd18, %rd16, %rd11;
	st.global.u32 	[%rd18], %rd19;
$L__BB2_5:
	ret;

}
	// .globl	_Z16normalize_kernelPiii
.visible .entry _Z16normalize_kernelPiii(
	.param .u64 .ptr .align 1 _Z16normalize_kernelPiii_param_0,
	.param .u32 _Z16normalize_kernelPiii_param_1,
	.param .u32 _Z16normalize_kernelPiii_param_2
)
{
	.reg .pred 	%p<9>;
	.reg .b32 	%r<17>;
	.reg .b64 	%rd<42>;

	ld.param.u64 	%rd22, [_Z16normalize_kernelPiii_param_0];
	ld.param.u32 	%r2, [_Z16normalize_kernelPiii_param_1];
	ld.param.u32 	%r3, [_Z16normalize_kernelPiii_param_2];
	mov.u32 	%r4, %ctaid.x;
	mov.u32 	%r5, %ntid.x;
	mov.u32 	%r6, %tid.x;
	mad.lo.s32 	%r1, %r4, %r5, %r6;
	setp.ge.s32 	%p1, %r1, %r2;
	@%p1 bra 	$L__BB3_15;
	cvt.s64.s32 	%rd1, %r3;
	setp.lt.s32 	%p2, %r3, 3;
	mov.b64 	%rd39, 1;
	@%p2 bra 	$L__BB3_11;
	cvt.s64.s32 	%rd35, %r2;
	add.s32 	%r7, %r3, -2;
	cvt.u64.u32 	%rd37, %r7;
	mov.b64 	%rd39, 1;
	cvt.u32.u64 	%r8, %rd1;
$L__BB3_3:
	mov.u64 	%rd6, %rd37;
	or.b64  	%rd25, %rd35, %rd1;
	and.b64  	%rd26, %rd25, -4294967296;
	setp.ne.s64 	%p3, %rd26, 0;
	@%p3 bra 	$L__BB3_5;
	cvt.u32.u64 	%r9, %rd35;
	rem.u32 	%r10, %r9, %r8;
	cvt.u64.u32 	%rd38, %r10;
	bra.uni 	$L__BB3_6;
$L__BB3_5:
	rem.s64 	%rd38, %rd35, %rd1;
$L__BB3_6:
	and.b64  	%rd27, %rd6, 1;
	setp.eq.b64 	%p4, %rd27, 1;
	not.pred 	%p5, %p4;
	@%p5 bra 	$L__BB3_10;
	mul.lo.s64 	%rd10, %rd38, %rd39;
	or.b64  	%rd28, %rd10, %rd1;
	and.b64  	%rd29, %rd28, -4294967296;
	setp.ne.s64 	%p6, %rd29, 0;
	@%p6 bra 	$L__BB3_9;
	cvt.u32.u64 	%r12, %rd10;
	rem.u32 	%r13, %r12, %r8;
	cvt.u64.u32 	%rd39, %r13;
	bra.uni 	$L__BB3_10;
$L__BB3_9:
	rem.s64 	%rd39, %rd10, %rd1;
$L__BB3_10:
	mul.lo.s64 	%rd35, %rd38, %rd38;
	shr.u64 	%rd37, %rd6, 1;
	setp.gt.u64 	%p7, %rd6, 1;
	@%p7 bra 	$L__BB3_3;
$L__BB3_11:
	cvta.to.global.u64 	%rd30, %rd22;
	mul.wide.s32 	%rd31, %r1, 4;
	add.s64 	%rd17, %rd30, %rd31;
	ld.global.s32 	%rd32, [%rd17];
	mul.lo.s64 	%rd18, %rd39, %rd32;
	or.b64  	%rd33, %rd18, %rd1;
	and.b64  	%rd34, %rd33, -4294967296;
	setp.ne.s64 	%p8, %rd34, 0;
	@%p8 bra 	$L__BB3_13;
	cvt.u32.u64 	%r14, %rd1;
	cvt.u32.u64 	%r15, %rd18;
	rem.u32 	%r16, %r15, %r14;
	cvt.u64.u32 	%rd41, %r16;
	bra.uni 	$L__BB3_14;
$L__BB3_13:
	rem.s64 	%rd41, %rd18, %rd1;
$L__BB3_14:
	st.global.u32 	[%rd17], %rd41;
$L__BB3_15:
	ret;

}


// ===== COMPILED SASS (sm_100) =====

	.target	sm_100

	.elftype	@"ET_EXEC"


//--------------------- .note.nv.tkinfo           --------------------------
	.section	.note.nv.tkinfo,"",@"SHT_NOTE"
	.sectionflags	@"SHF_NOTE_NV_TKINFO"
	.tkinfo
        /*0018*/ 	.word	0x00000002
        /*0030*/ 	.string	""
        /*0030*/ 	.string	"ptxas"
        /*0030*/ 	.string	"Cuda compilation tools, release 13.0, V13.0.88"
        /*0030*/ 	.string	"Build cuda_13.0.r13.0/compiler.36424714_0"
        /*0030*/ 	.string	"-arch sm_100 -m 64 "



//--------------------- .note.nv.cuinfo           --------------------------
	.section	.note.nv.cuinfo,"",@"SHT_NOTE"
	.sectionflags	@"SHF_NOTE_NV_CUINFO"
        /*0018*/ 	.short	0x0002
        /*001a*/ 	.short	0x0064
        /*001c*/ 	.short	0x0082
	.zero		2


//--------------------- .nv.info                  --------------------------
	.section	.nv.info,"",@"SHT_CUDA_INFO"
	.align	4


	//----- nvinfo : EIATTR_REGCOUNT
	.align		4
        /*0000*/ 	.byte	0x04, 0x2f
        /*0002*/ 	.short	(.L_1 - .L_0)
	.align		4
.L_0:
        /*0004*/ 	.word	index@(_Z18bit_reverse_kernelPii)
        /*0008*/ 	.word	0x00000011


	//----- nvinfo : EIATTR_FRAME_SIZE
	.align		4
.L_1:
        /*000c*/ 	.byte	0x04, 0x11
        /*000e*/ 	.short	(.L_3 - .L_2)
	.align		4
.L_2:
        /*0010*/ 	.word	index@(_Z18bit_reverse_kernelPii)
        /*0014*/ 	.word	0x00000000


	//----- nvinfo : EIATTR_REGCOUNT
	.align		4
.L_3:
        /*0018*/ 	.byte	0x04, 0x2f
        /*001a*/ 	.short	(.L_5 - .L_4)
	.align		4
.L_4:
        /*001c*/ 	.word	index@(_Z16ntt_stage_kernelPiiiib)
        /*0020*/ 	.word	0x0000001c


	//----- nvinfo : EIATTR_FRAME_SIZE
	.align		4
.L_5:
        /*0024*/ 	.byte	0x04, 0x11
        /*0026*/ 	.short	(.L_7 - .L_6)
	.align		4
.L_6:
        /*0028*/ 	.word	index@($__internal_2_$__cuda_sm20_rem_s64)
        /*002c*/ 	.word	0x00000000


	//----- nvinfo : EIATTR_FRAME_SIZE
	.align		4
.L_7:
        /*0030*/ 	.byte	0x04, 0x11
        /*0032*/ 	.short	(.L_9 - .L_8)
	.align		4
.L_8:
        /*0034*/ 	.word	index@(_Z16ntt_stage_kernelPiiiib)
        /*0038*/ 	.word	0x00000000


	//----- nvinfo : EIATTR_REGCOUNT
	.align		4
.L_9:
        /*003c*/ 	.byte	0x04, 0x2f
        /*003e*/ 	.short	(.L_11 - .L_10)
	.align		4
.L_10:
        /*0040*/ 	.word	index@(_Z21pointwise_mult_kernelPiS_S_ii)
        /*0044*/ 	.word	0x00000012


	//----- nvinfo : EIATTR_FRAME_SIZE
	.align		4
.L_11:
        /*0048*/ 	.byte	0x04, 0x11
        /*004a*/ 	.short	(.L_13 - .L_12)
	.align		4
.L_12:
        /*004c*/ 	.word	index@($__internal_1_$__cuda_sm20_rem_s64)
        /*0050*/ 	.word	0x00000000


	//----- nvinfo : EIATTR_FRAME_SIZE
	.align		4
.L_13:
        /*0054*/ 	.byte	0x04, 0x11
        /*0056*/ 	.short	(.L_15 - .L_14)
	.align		4
.L_14:
        /*0058*/ 	.word	index@(_Z21pointwise_mult_kernelPiS_S_ii)
        /*005c*/ 	.word	0x00000000


	//----- nvinfo : EIATTR_REGCOUNT
	.align		4
.L_15:
        /*0060*/ 	.byte	0x04, 0x2f
        /*0062*/ 	.short	(.L_17 - .L_16)
	.align		4
.L_16:
        /*0064*/ 	.word	index@(_Z16normalize_kernelPiii)
        /*0068*/ 	.word	0x00000018


	//----- nvinfo : EIATTR_FRAME_SIZE
	.align		4
.L_17:
        /*006c*/ 	.byte	0x04, 0x11
        /*006e*/ 	.short	(.L_19 - .L_18)
	.align		4
.L_18:
        /*0070*/ 	.word	index@($__internal_0_$__cuda_sm20_rem_s64)
        /*0074*/ 	.word	0x00000000


	//----- nvinfo : EIATTR_FRAME_SIZE
	.align		4
.L_19:
        /*0078*/ 	.byte	0x04, 0x11
        /*007a*/ 	.short	(.L_21 - .L_20)
	.align		4
.L_20:
        /*007c*/ 	.word	index@(_Z16normalize_kernelPiii)
        /*0080*/ 	.word	0x00000000


	//----- nvinfo : EIATTR_MIN_STACK_SIZE
	.align		4
.L_21:
        /*0084*/ 	.byte	0x04, 0x12
        /*0086*/ 	.short	(.L_23 - .L_22)
	.align		4
.L_22:
        /*0088*/ 	.word	index@(_Z16normalize_kernelPiii)
        /*008c*/ 	.word	0x00000000


	//----- nvinfo : EIATTR_MIN_STACK_SIZE
	.align		4
.L_23:
        /*0090*/ 	.byte	0x04, 0x12
        /*0092*/ 	.short	(.L_25 - .L_24)
	.align		4
.L_24:
        /*0094*/ 	.word	index@(_Z21pointwise_mult_kernelPiS_S_ii)
        /*0098*/ 	.word	0x00000000


	//----- nvinfo : EIATTR_MIN_STACK_SIZE
	.align		4
.L_25:
        /*009c*/ 	.byte	0x04, 0x12
        /*009e*/ 	.short	(.L_27 - .L_26)
	.align		4
.L_26:
        /*00a0*/ 	.word	index@(_Z16ntt_stage_kernelPiiiib)
        /*00a4*/ 	.word	0x00000000


	//----- nvinfo : EIATTR_MIN_STACK_SIZE
	.align		4
.L_27:
        /*00a8*/ 	.byte	0x04, 0x12
        /*00aa*/ 	.short	(.L_29 - .L_28)
	.align		4
.L_28:
        /*00ac*/ 	.word	index@(_Z18bit_reverse_kernelPii)
        /*00b0*/ 	.word	0x00000000
.L_29:


//--------------------- .nv.compat                --------------------------
	.section	.nv.compat,"",@"SHT_CUDA_COMPAT_INFO"
	.align	4
        /*0000*/ 	.byte	0x02, 0x09, 0x00, 0x00, 0x02, 0x02, 0x01, 0x00, 0x02, 0x05, 0x05, 0x00, 0x03, 0x07, 0x01, 0x01
        /*0010*/ 	.byte	0x02, 0x03, 0x00, 0x00, 0x02, 0x06, 0x01, 0x00, 0x04, 0x0b, 0x08, 0x00, 0x01, 0x00, 0x00, 0x00
        /*0020*/ 	.byte	0x00, 0x00, 0x00, 0x00


//--------------------- .nv.info._Z16normalize_kernelPiii --------------------------
	.section	.nv.info._Z16normalize_kernelPiii,"",@"SHT_CUDA_INFO"
	.sectionflags	@""
	.align	4


	//----- nvinfo : EIATTR_CUDA_API_VERSION
	.align		4
        /*0000*/ 	.byte	0x04, 0x37
        /*0002*/ 	.short	(.L_31 - .L_30)
.L_30:
        /*0004*/ 	.word	0x00000082


	//----- nvinfo : EIATTR_KPARAM_INFO
	.align		4
.L_31:
        /*0008*/ 	.byte	0x04, 0x17
        /*000a*/ 	.short	(.L_33 - .L_32)
.L_32:
        /*000c*/ 	.word	0x00000000
        /*0010*/ 	.short	0x0002
        /*0012*/ 	.short	0x000c
        /*0014*/ 	.byte	0x00, 0xf0, 0x11, 0x00


	//----- nvinfo : EIATTR_KPARAM_INFO
	.align		4
.L_33:
        /*0018*/ 	.byte	0x04, 0x17
        /*001a*/ 	.short	(.L_35 - .L_34)
.L_34:
        /*001c*/ 	.word	0x00000000
        /*0020*/ 	.short	0x0001
        /*0022*/ 	.short	0x0008
        /*0024*/ 	.byte	0x00, 0xf0, 0x11, 0x00


	//----- nvinfo : EIATTR_KPARAM_INFO
	.align		4
.L_35:
        /*0028*/ 	.byte	0x04, 0x17
        /*002a*/ 	.short	(.L_37 - .L_36)
.L_36:
        /*002c*/ 	.word	0x00000000
        /*0030*/ 	.short	0x0000
        /*0032*/ 	.short	0x0000
        /*0034*/ 	.byte	0x00, 0xf5, 0x21, 0x00


	//----- nvinfo : EIATTR_SPARSE_MMA_MASK
	.align		4
.L_37:
        /*0038*/ 	.byte	0x03, 0x50
        /*003a*/ 	.short	0x0000


	//----- nvinfo : EIATTR_MAXREG_COUNT
	.align		4
        /*003c*/ 	.byte	0x03, 0x1b
        /*003e*/ 	.short	0x00ff


	//----- nvinfo : EIATTR_MERCURY_ISA_VERSION
	.align		4
        /*0040*/ 	.byte	0x03, 0x5f
        /*0042*/ 	.short	0x0101


	//----- nvinfo : EIATTR_VRC_CTA_INIT_COUNT
	.align		4
        /*0044*/ 	.byte	0x02, 0x4a
	.zero		1
	.zero		1


	//----- nvinfo : EIATTR_EXIT_INSTR_OFFSETS
	.align		4
        /*0048*/ 	.byte	0x04, 0x1c
        /*004a*/ 	.short	(.L_39 - .L_38)


	//   ....[0]....
.L_38:
        /*004c*/ 	.word	0x00000070


	//   ....[1]....
        /*0050*/ 	.word	0x000008c0


	//----- nvinfo : EIATTR_CRS_STACK_SIZE
	.align		4
.L_39:
        /*0054*/ 	.byte	0x04, 0x1e
        /*0056*/ 	.short	(.L_41 - .L_40)
.L_40:
        /*0058*/ 	.word	0x00000000


	//----- nvinfo : EIATTR_CBANK_PARAM_SIZE
	.align		4
.L_41:
        /*005c*/ 	.byte	0x03, 0x19
        /*005e*/ 	.short	0x0010


	//----- nvinfo : EIATTR_PARAM_CBANK
	.align		4
        /*0060*/ 	.byte	0x04, 0x0a
        /*0062*/ 	.short	(.L_43 - .L_42)
	.align		4
.L_42:
        /*0064*/ 	.word	index@(.nv.constant0._Z16normalize_kernelPiii)
        /*0068*/ 	.short	0x0380
        /*006a*/ 	.short	0x0010


	//----- nvinfo : EIATTR_SW_WAR
	.align		4
.L_43:
        /*006c*/ 	.byte	0x04, 0x36
        /*006e*/ 	.short	(.L_45 - .L_44)
.L_44:
        /*0070*/ 	.word	0x00000008
.L_45:


//--------------------- .nv.info._Z21pointwise_mult_kernelPiS_S_ii --------------------------
	.section	.nv.info._Z21pointwise_mult_kernelPiS_S_ii,"",@"SHT_CUDA_INFO"
	.sectionflags	@""
	.align	4


	//----- nvinfo : EIATTR_CUDA_API_VERSION
	.align		4
        /*0000*/ 	.byte	0x04, 0x37
        /*0002*/ 	.short	(.L_47 - .L_46)
.L_46:
        /*0004*/ 	.word	0x00000082


	//----- nvinfo : EIATTR_KPARAM_INFO
	.align		4
.L_47:
        /*0008*/ 	.byte	0x04, 0x17
        /*000a*/ 	.short	(.L_49 - .L_48)
.L_48:
        /*000c*/ 	.word	0x00000000
        /*0010*/ 	.short	0x0004
        /*0012*/ 	.short	0x001c
        /*0014*/ 	.byte	0x00, 0xf0, 0x11, 0x00


	//----- nvinfo : EIATTR_KPARAM_INFO
	.align		4
.L_49:
        /*0018*/ 	.byte	0x04, 0x17
        /*001a*/ 	.short	(.L_51 - .L_50)
.L_50:
        /*001c*/ 	.word	0x00000000
        /*0020*/ 	.short	0x0003
        /*0022*/ 	.short	0x0018
        /*0024*/ 	.byte	0x00, 0xf0, 0x11, 0x00


	//----- nvinfo : EIATTR_KPARAM_INFO
	.align		4
.L_51:
        /*0028*/ 	.byte	0x04, 0x17
        /*002a*/ 	.short	(.L_53 - .L_52)
.L_52:
        /*002c*/ 	.word	0x00000000
        /*0030*/ 	.short	0x0002
        /*0032*/ 	.short	0x0010
        /*0034*/ 	.byte	0x00, 0xf5, 0x21, 0x00


	//----- nvinfo : EIATTR_KPARAM_INFO
	.align		4
.L_53:
        /*0038*/ 	.byte	0x04, 0x17
        /*003a*/ 	.short	(.L_55 - .L_54)
.L_54:
        /*003c*/ 	.word	0x00000000
        /*0040*/ 	.short	0x0001
        /*0042*/ 	.short	0x0008
        /*0044*/ 	.byte	0x00, 0xf5, 0x21, 0x00


	//----- nvinfo : EIATTR_KPARAM_INFO
	.align		4
.L_55:
        /*0048*/ 	.byte	0x04, 0x17
        /*004a*/ 	.short	(.L_57 - .L_56)
.L_56:
        /*004c*/ 	.word	0x00000000
        /*0050*/ 	.short	0x0000
        /*0052*/ 	.short	0x0000
        /*0054*/ 	.byte	0x00, 0xf5, 0x21, 0x00


	//----- nvinfo : EIATTR_SPARSE_MMA_MASK
	.align		4
.L_57:
        /*0058*/ 	.byte	0x03, 0x50
        /*005a*/ 	.short	0x0000


	//----- nvinfo : EIATTR_MAXREG_COUNT
	.align		4
        /*005c*/ 	.byte	0x03, 0x1b
        /*005e*/ 	.short	0x00ff


	//----- nvinfo : EIATTR_MERCURY_ISA_VERSION
	.align		4
        /*0060*/ 	.byte	0x03, 0x5f
        /*0062*/ 	.short	0x0101


	//----- nvinfo : EIATTR_VRC_CTA_INIT_COUNT
	.align		4
        /*0064*/ 	.byte	0x02, 0x4a
	.zero		1
	.zero		1


	//----- nvinfo : EIATTR_EXIT_INSTR_OFFSETS
	.align		4
        /*0068*/ 	.byte	0x04, 0x1c
        /*006a*/ 	.short	(.L_59 - .L_58)


	//   ....[0]....
.L_58:
        /*006c*/ 	.word	0x00000070


	//   ....[1]....
        /*0070*/ 	.word	0x00000300


	//----- nvinfo : EIATTR_CRS_STACK_SIZE
	.align		4
.L_59:
        /*0074*/ 	.byte	0x04, 0x1e
        /*0076*/ 	.short	(.L_61 - .L_60)
.L_60:
        /*0078*/ 	.word	0x00000000


	//----- nvinfo : EIATTR_CBANK_PARAM_SIZE
	.align		4
.L_61:
        /*007c*/ 	.byte	0x03, 0x19
        /*007e*/ 	.short	0x0020


	//----- nvinfo : EIATTR_PARAM_CBANK
	.align		4
        /*0080*/ 	.byte	0x04, 0x0a
        /*0082*/ 	.short	(.L_63 - .L_62)
	.align		4
.L_62:
        /*0084*/ 	.word	index@(.nv.constant0._Z21pointwise_mult_kernelPiS_S_ii)
        /*0088*/ 	.short	0x0380
        /*008a*/ 	.short	0x0020


	//----- nvinfo : EIATTR_SW_WAR
	.align		4
.L_63:
        /*008c*/ 	.byte	0x04, 0x36
        /*008e*/ 	.short	(.L_65 - .L_64)
.L_64:
        /*0090*/ 	.word	0x00000008
.L_65:


//--------------------- .nv.info._Z16ntt_stage_kernelPiiiib --------------------------
	.section	.nv.info._Z16ntt_stage_kernelPiiiib,"",@"SHT_CUDA_INFO"
	.sectionflags	@""
	.align	4


	//----- nvinfo : EIATTR_CUDA_API_VERSION
	.align		4
        /*0000*/ 	.byte	0x04, 0x37
        /*0002*/ 	.short	(.L_67 - .L_66)
.L_66:
        /*0004*/ 	.word	0x00000082


	//----- nvinfo : EIATTR_KPARAM_INFO
	.align		4
.L_67:
        /*0008*/ 	.byte	0x04, 0x17
        /*000a*/ 	.short	(.L_69 - .L_68)
.L_68:
        /*000c*/ 	.word	0x00000000
        /*0010*/ 	.short	0x0004
        /*0012*/ 	.short	0x0014
        /*0014*/ 	.byte	0x00, 0xf0, 0x05, 0x00


	//----- nvinfo : EIATTR_KPARAM_INFO
	.align		4
.L_69:
        /*0018*/ 	.byte	0x04, 0x17
        /*001a*/ 	.short	(.L_71 - .L_70)
.L_70:
        /*001c*/ 	.word	0x00000000
        /*0020*/ 	.short	0x0003
        /*0022*/ 	.short	0x0010
        /*0024*/ 	.byte	0x00, 0xf0, 0x11, 0x00


	//----- nvinfo : EIATTR_KPARAM_INFO
	.align		4
.L_71:
        /*0028*/ 	.byte	0x04, 0x17
        /*002a*/ 	.short	(.L_73 - .L_72)
.L_72:
        /*002c*/ 	.word	0x00000000
        /*0030*/ 	.short	0x0002
        /*0032*/ 	.short	0x000c
        /*0034*/ 	.byte	0x00, 0xf0, 0x11, 0x00


	//----- nvinfo : EIATTR_KPARAM_INFO
	.align		4
.L_73:
        /*0038*/ 	.byte	0x04, 0x17
        /*003a*/ 	.short	(.L_75 - .L_74)
.L_74:
        /*003c*/ 	.word	0x00000000
        /*0040*/ 	.short	0x0001
        /*0042*/ 	.short	0x0008
        /*0044*/ 	.byte	0x00, 0xf0, 0x11, 0x00


	//----- nvinfo : EIATTR_KPARAM_INFO
	.align		4
.L_75:
        /*0048*/ 	.byte	0x04, 0x17
        /*004a*/ 	.short	(.L_77 - .L_76)
.L_76:
        /*004c*/ 	.word	0x00000000
        /*0050*/ 	.short	0x0000
        /*0052*/ 	.short	0x0000
        /*0054*/ 	.byte	0x00, 0xf5, 0x21, 0x00


	//----- nvinfo : EIATTR_SPARSE_MMA_MASK
	.align		4
.L_77:
        /*0058*/ 	.byte	0x03, 0x50
        /*005a*/ 	.short	0x0000


	//----- nvinfo : EIATTR_MAXREG_COUNT
	.align		4
        /*005c*/ 	.byte	0x03, 0x1b
        /*005e*/ 	.short	0x00ff


	//----- nvinfo : EIATTR_MERCURY_ISA_VERSION
	.align		4
        /*0060*/ 	.byte	0x03, 0x5f
        /*0062*/ 	.short	0x0101


	//----- nvinfo : EIATTR_VRC_CTA_INIT_COUNT
	.align		4
        /*0064*/ 	.byte	0x02, 0x4a
	.zero		1
	.zero		1


	//----- nvinfo : EIATTR_EXIT_INSTR_OFFSETS
	.align		4
        /*0068*/ 	.byte	0x04, 0x1c
        /*006a*/ 	.short	(.L_79 - .L_78)


	//   ....[0]....
.L_78:
        /*006c*/ 	.word	0x00000090


	//   ....[1]....
        /*0070*/ 	.word	0x00001b90


	//----- nvinfo : EIATTR_CRS_STACK_SIZE
	.align		4
.L_79:
        /*0074*/ 	.byte	0x04, 0x1e
        /*0076*/ 	.short	(.L_81 - .L_80)
.L_80:
        /*0078*/ 	.word	0x00000000


	//----- nvinfo : EIATTR_CBANK_PARAM_SIZE
	.align		4
.L_81:
        /*007c*/ 	.byte	0x03, 0x19
        /*007e*/ 	.short	0x0015


	//----- nvinfo : EIATTR_PARAM_CBANK
	.align		4
        /*0080*/ 	.byte	0x04, 0x0a
        /*0082*/ 	.short	(.L_83 - .L_82)
	.align		4
.L_82:
        /*0084*/ 	.word	index@(.nv.constant0._Z16ntt_stage_kernelPiiiib)
        /*0088*/ 	.short	0x0380
        /*008a*/ 	.short	0x0015


	//----- nvinfo : EIATTR_SW_WAR
	.align		4
.L_83:
        /*008c*/ 	.byte	0x04, 0x36
        /*008e*/ 	.short	(.L_85 - .L_84)
.L_84:
        /*0090*/ 	.word	0x00000008
.L_85:


//--------------------- .nv.info._Z18bit_reverse_kernelPii --------------------------
	.section	.nv.info._Z18bit_reverse_kernelPii,"",@"SHT_CUDA_INFO"
	.sectionflags	@""
	.align	4


	//----- nvinfo : EIATTR_CUDA_API_VERSION
	.align		4
        /*0000*/ 	.byte	0x04, 0x37
        /*0002*/ 	.short	(.L_87 - .L_86)
.L_86:
        /*0004*/ 	.word	0x00000082


	//----- nvinfo : EIATTR_KPARAM_INFO
	.align		4
.L_87:
        /*0008*/ 	.byte	0x04, 0x17
        /*000a*/ 	.short	(.L_89 - .L_88)
.L_88:
        /*000c*/ 	.word	0x00000000
        /*0010*/ 	.short	0x0001
        /*0012*/ 	.short	0x0008
        /*0014*/ 	.byte	0x00, 0xf0, 0x11, 0x00


	//----- nvinfo : EIATTR_KPARAM_INFO
	.align		4
.L_89:
        /*0018*/ 	.byte	0x04, 0x17
        /*001a*/ 	.short	(.L_91 - .L_90)
.L_90:
        /*001c*/ 	.word	0x00000000
        /*0020*/ 	.short	0x0000
        /*0022*/ 	.short	0x0000
        /*0024*/ 	.byte	0x00, 0xf5, 0x21, 0x00


	//----- nvinfo : EIATTR_SPARSE_MMA_MASK
	.align		4
.L_91:
        /*0028*/ 	.byte	0x03, 0x50
        /*002a*/ 	.short	0x0000


	//----- nvinfo : EIATTR_MAXREG_COUNT
	.align		4
        /*002c*/ 	.byte	0x03, 0x1b
        /*002e*/ 	.short	0x00ff


	//----- nvinfo : EIATTR_MERCURY_ISA_VERSION
	.align		4
        /*0030*/ 	.byte	0x03, 0x5f
        /*0032*/ 	.short	0x0101


	//----- nvinfo : EIATTR_VRC_CTA_INIT_COUNT
	.align		4
        /*0034*/ 	.byte	0x02, 0x4a
	.zero		1
	.zero		1


	//----- nvinfo : EIATTR_EXIT_INSTR_OFFSETS
	.align		4
        /*0038*/ 	.byte	0x04, 0x1c
        /*003a*/ 	.short	(.L_93 - .L_92)


	//   ....[0]....
.L_92:
        /*003c*/ 	.word	0x00000070


	//   ....[1]....
        /*0040*/ 	.word	0x000004a0


	//   ....[2]....
        /*0044*/ 	.word	0x00000530


	//----- nvinfo : EIATTR_CBANK_PARAM_SIZE
	.align		4
.L_93:
        /*0048*/ 	.byte	0x03, 0x19
        /*004a*/ 	.short	0x000c


	//----- nvinfo : EIATTR_PARAM_CBANK
	.align		4
        /*004c*/ 	.byte	0x04, 0x0a
        /*004e*/ 	.short	(.L_95 - .L_94)
	.align		4
.L_94:
        /*0050*/ 	.word	index@(.nv.constant0._Z18bit_reverse_kernelPii)
        /*0054*/ 	.short	0x0380
        /*0056*/ 	.short	0x000c


	//----- nvinfo : EIATTR_SW_WAR
	.align		4
.L_95:
        /*0058*/ 	.byte	0x04, 0x36
        /*005a*/ 	.short	(.L_97 - .L_96)
.L_96:
        /*005c*/ 	.word	0x00000008
.L_97:


//--------------------- .nv.callgraph             --------------------------
	.section	.nv.callgraph,"",@"SHT_CUDA_CALLGRAPH"
	.align	4
	.sectionentsize	8
	.align		4
        /*0000*/ 	.word	0x00000000
	.align		4
        /*0004*/ 	.word	0xffffffff
	.align		4
        /*0008*/ 	.word	0x00000000
	.align		4
        /*000c*/ 	.word	0xfffffffe
	.align		4
        /*0010*/ 	.word	0x00000000
	.align		4
        /*0014*/ 	.word	0xfffffffd
	.align		4
        /*0018*/ 	.word	0x00000000
	.align		4
        /*001c*/ 	.word	0xfffffffc


//--------------------- .text._Z16normalize_kernelPiii --------------------------
	.section	.text._Z16normalize_kernelPiii,"ax",@progbits
	.align	128
        .global         _Z16normalize_kernelPiii
        .type           _Z16normalize_kernelPiii,@function
        .size           _Z16normalize_kernelPiii,(.L_x_57 - _Z16normalize_kernelPiii)
        .other          _Z16normalize_kernelPiii,@"STO_CUDA_ENTRY STV_DEFAULT"
_Z16normalize_kernelPiii:
.text._Z16normalize_kernelPiii:
[----:B------:R-:W-:Y:S01]  /*0000*/  LDC R1, c[0x0][0x37c] ;  /* 0x0000df00ff017b82 */ /* 0x000fe20000000800 */
[----:B------:R-:W0:Y:S07]  /*0010*/  S2R R3, SR_TID.X ;  /* 0x0000000000037919 */ /* 0x000e2e0000002100 */
[----:B------:R-:W0:Y:S01]  /*0020*/  S2UR UR5, SR_CTAID.X ;  /* 0x00000000000579c3 */ /* 0x000e220000002500 */
[----:B------:R-:W1:Y:S07]  /*0030*/  LDCU UR4, c[0x0][0x388] ;  /* 0x00007100ff0477ac */ /* 0x000e6e0008000800 */
[----:B------:R-:W0:Y:S02]  /*0040*/  LDC R0, c[0x0][0x360] ;  /* 0x0000d800ff007b82 */ /* 0x000e240000000800 */
[----:B0-----:R-:W-:-:S05]  /*0050*/  IMAD R0, R0, UR5, R3 ;  /* 0x0000000500007c24 */ /* 0x001fca000f8e0203 */
[----:B-1----:R-:W-:-:S13]  /*0060*/  ISETP.GE.AND P0, PT, R0, UR4, PT ;  /* 0x0000000400007c0c */ /* 0x002fda000bf06270 */
[----:B------:R-:W-:Y:S05]  /*0070*/  @P0 EXIT ;  /* 0x000000000000094d */ /* 0x000fea0003800000 */
[----:B------:R-:W0:Y:S01]  /*0080*/  LDCU UR7, c[0x0][0x38c] ;  /* 0x00007180ff0777ac */ /* 0x000e220008000800 */
[----:B------:R-:W-:Y:S02]  /*0090*/  IMAD.MOV.U32 R2, RZ, RZ, 0x1 ;  /* 0x00000001ff027424 */ /* 0x000fe400078e00ff */
[----:B------:R-:W-:Y:S01]  /*00a0*/  IMAD.MOV.U32 R3, RZ, RZ, 0x0 ;  /* 0x00000000ff037424 */ /* 0x000fe200078e00ff */
[----:B------:R-:W1:Y:S01]  /*00b0*/  LDCU.64 UR8, c[0x0][0x358] ;  /* 0x00006b00ff0877ac */ /* 0x000e620008000a00 */
[----:B------:R-:W2:Y:S01]  /*00c0*/  LDCU UR10, c[0x0][0x38c] ;  /* 0x00007180ff0a77ac */ /* 0x000ea20008000800 */
[----:B0-----:R-:W-:Y:S02]  /*00d0*/  UISETP.GE.AND UP0, UPT, UR7, 0x3, UPT ;  /* 0x000000030700788c */ /* 0x001fe4000bf06270 */
[----:B------:R-:W-:-:S07]  /*00e0*/  USHF.R.S32.HI UR11, URZ, 0x1f, UR7 ;  /* 0x0000001fff0b7899 */ /* 0x000fce0008011407 */
[----:B-12---:R-:W-:Y:S05]  /*00f0*/  BRA.U !UP0, `(.L_x_0) ;  /* 0x0000000508607547 */ /* 0x006fea000b800000 */
[----:B------:R-:W0:Y:S01]  /*0100*/  LDCU UR5, c[0x0][0x388] ;  /* 0x00007100ff0577ac */ /* 0x000e220008000800 */
[----:B------:R-:W-:Y:S02]  /*0110*/  HFMA2 R2, -RZ, RZ, 0, 5.9604644775390625e-08 ;  /* 0x00000001ff027431 */ /* 0x000fe400000001ff */
[----:B------:R-:W-:Y:S01]  /*0120*/  IMAD.MOV.U32 R3, RZ, RZ, 0x0 ;  /* 0x00000000ff037424 */ /* 0x000fe200078e00ff */
[----:B------:R-:W-:Y:S01]  /*0130*/  USHF.R.S32.HI UR4, URZ, 0x1f, UR4 ;  /* 0x0000001fff047899 */ /* 0x000fe20008011404 */
[----:B------:R-:W1:Y:S05]  /*0140*/  LDCU UR12, c[0x0][0x38c] ;  /* 0x00007180ff0c77ac */ /* 0x000e6a0008000800 */
[----:B------:R-:W-:Y:S01]  /*0150*/  MOV R10, UR4 ;  /* 0x00000004000a7c02 */ /* 0x000fe20008000f00 */
[----:B------:R-:W-:Y:S01]  /*0160*/  UIADD3 UR7, UPT, UPT, UR7, -0x2, URZ ;  /* 0xfffffffe07077890 */ /* 0x000fe2000fffe0ff */
[----:B------:R-:W-:Y:S01]  /*0170*/  UMOV UR4, URZ ;  /* 0x000000ff00047c82 */ /* 0x000fe20008000000 */
[----:B0-----:R-:W-:-:S10]  /*0180*/  IMAD.U32 R12, RZ, RZ, UR5 ;  /* 0x00000005ff0c7e24 */ /* 0x001fd4000f8e00ff */
.L_x_7:
[----:B------:R-:W-:Y:S01]  /*0190*/  LOP3.LUT R4, R10, UR11, RZ, 0xfc, !PT ;  /* 0x0000000b0a047c12 */ /* 0x000fe2000f8efcff */
[----:B------:R-:W-:Y:S03]  /*01a0*/  BSSY.RECONVERGENT B0, `(.L_x_1) ;  /* 0x000001c000007945 */ /* 0x000fe60003800200 */
[----:B------:R-:W-:-:S13]  /*01b0*/  ISETP.NE.U32.AND P0, PT, R4, RZ, PT ;  /* 0x000000ff0400720c */ /* 0x000fda0003f05070 */
[----:B------:R-:W-:Y:S05]  /*01c0*/  @P0 BRA `(.L_x_2) ;  /* 0x0000000000500947 */ /* 0x000fea0003800000 */
[----:B-1----:R-:W0:Y:S01]  /*01d0*/  I2F.U32.RP R6, UR12 ;  /* 0x0000000c00067d06 */ /* 0x002e220008209000 */
[----:B------:R-:W-:-:S07]  /*01e0*/  ISETP.NE.U32.AND P1, PT, RZ, UR12, PT ;  /* 0x0000000cff007c0c */ /* 0x000fce000bf25070 */
[----:B0-----:R-:W0:Y:S02]  /*01f0*/  MUFU.RCP R6, R6 ;  /* 0x0000000600067308 */ /* 0x001e240000001000 */
[----:B0-----:R-:W-:-:S06]  /*0200*/  VIADD R4, R6, 0xffffffe ;  /* 0x0ffffffe06047836 */ /* 0x001fcc0000000000 */
[----:B------:R0:W1:Y:S02]  /*0210*/  F2I.FTZ.U32.TRUNC.NTZ R5, R4 ;  /* 0x0000000400057305 */ /* 0x000064000021f000 */
[----:B0-----:R-:W-:Y:S02]  /*0220*/  HFMA2 R4, -RZ, RZ, 0, 0 ;  /* 0x00000000ff047431 */ /* 0x001fe400000001ff */
[----:B-1----:R-:W-:-:S04]  /*0230*/  IMAD.MOV R7, RZ, RZ, -R5 ;  /* 0x000000ffff077224 */ /* 0x002fc800078e0a05 */
[----:B------:R-:W-:-:S04]  /*0240*/  IMAD R7, R7, UR12, RZ ;  /* 0x0000000c07077c24 */ /* 0x000fc8000f8e02ff */
[----:B------:R-:W-:-:S06]  /*0250*/  IMAD.HI.U32 R5, R5, R7, R4 ;  /* 0x0000000705057227 */ /* 0x000fcc00078e0004 */
[----:B------:R-:W-:-:S04]  /*0260*/  IMAD.HI.U32 R5, R5, R12, RZ ;  /* 0x0000000c05057227 */ /* 0x000fc800078e00ff */
[----:B------:R-:W-:-:S04]  /*0270*/  IMAD.MOV R5, RZ, RZ, -R5 ;  /* 0x000000ffff057224 */ /* 0x000fc800078e0a05 */
[----:B------:R-:W-:Y:S02]  /*0280*/  IMAD R7, R5, UR12, R12 ;  /* 0x0000000c05077c24 */ /* 0x000fe4000f8e020c */
[----:B------:R-:W-:-:S03]  /*0290*/  IMAD.MOV.U32 R5, RZ, RZ, RZ ;  /* 0x000000ffff057224 */ /* 0x000fc600078e00ff */
[----:B------:R-:W-:-:S13]  /*02a0*/  ISETP.GE.U32.AND P0, PT, R7, UR12, PT ;  /* 0x0000000c07007c0c */ /* 0x000fda000bf06070 */
[----:B------:R-:W-:-:S05]  /*02b0*/  @P0 VIADD R7, R7, -UR12 ;  /* 0x8000000c07070c36 */ /* 0x000fca0008000000 */
[----:B------:R-:W-:-:S13]  /*02c0*/  ISETP.GE.U32.AND P0, PT, R7, UR12, PT ;  /* 0x0000000c07007c0c */ /* 0x000fda000bf06070 */
[----:B------:R-:W-:Y:S02]  /*02d0*/  @P0 IADD3 R7, PT, PT, R7, -UR12, RZ ;  /* 0x8000000c07070c10 */ /* 0x000fe4000fffe0ff */
[----:B------:R-:W-:-:S05]  /*02e0*/  @!P1 LOP3.LUT R7, RZ, UR12, RZ, 0x33, !PT ;  /* 0x0000000cff079c12 */ /* 0x000fca000f8e33ff */
[----:B------:R-:W-:Y:S01]  /*02f0*/  IMAD.MOV.U32 R4, RZ, RZ, R7 ;  /* 0x000000ffff047224 */ /* 0x000fe200078e0007 */
[----:B------:R-:W-:Y:S06]  /*0300*/  BRA `(.L_x_3) ;  /* 0x0000000000147947 */ /* 0x000fec0003800000 */
.L_x_2:
[----:B------:R-:W-:Y:S02]  /*0310*/  MOV R9, UR11 ;  /* 0x0000000b00097c02 */ /* 0x000fe40008000f00 */
[----:B------:R-:W-:-:S07]  /*0320*/  MOV R8, 0x340 ;  /* 0x0000034000087802 */ /* 0x000fce0000000f00 */
[----:B-1----:R-:W-:Y:S05]  /*0330*/  CALL.REL.NOINC `($__internal_0_$__cuda_sm20_rem_s64) ;  /* 0x0000000400647944 */ /* 0x002fea0003c00000 */
[----:B------:R-:W-:Y:S02]  /*0340*/  IMAD.MOV.U32 R4, RZ, RZ, R12 ;  /* 0x000000ffff047224 */ /* 0x000fe400078e000c */
[----:B------:R-:W-:-:S07]  /*0350*/  IMAD.MOV.U32 R5, RZ, RZ, R13 ;  /* 0x000000ffff057224 */ /* 0x000fce00078e000d */
.L_x_3:
[----:B------:R-:W-:Y:S05]  /*0360*/  BSYNC.RECONVERGENT B0 ;  /* 0x0000000000007941 */ /* 0x000fea0003800200 */
.L_x_1:
[----:B------:R-:W-:-:S04]  /*0370*/  ULOP3.LUT UR5, UR7, 0x1, URZ, 0xc0, !UPT ;  /* 0x0000000107057892 */ /* 0x000fc8000f8ec0ff */
[----:B------:R-:W-:-:S04]  /*0380*/  UISETP.NE.U32.AND UP0, UPT, UR5, 0x1, UPT ;  /* 0x000000010500788c */ /* 0x000fc8000bf05070 */
[----:B------:R-:W-:-:S09]  /*0390*/  UISETP.NE.U32.AND.EX UP0, UPT, URZ, URZ, UPT, UP0 ;  /* 0x000000ffff00728c */ /* 0x000fd2000bf05100 */
[----:B------:R-:W-:Y:S05]  /*03a0*/  BRA.U UP0, `(.L_x_4) ;  /* 0x0000000100847547 */ /* 0x000fea000b800000 */
[-C--:B------:R-:W-:Y:S01]  /*03b0*/  IMAD R7, R5, R2.reuse, RZ ;  /* 0x0000000205077224 */ /* 0x080fe200078e02ff */
[----:B------:R-:W-:Y:S01]  /*03c0*/  BSSY.RECONVERGENT B0, `(.L_x_4) ;  /* 0x000001f000007945 */ /* 0x000fe20003800200 */
[----:B------:R-:W-:-:S04]  /*03d0*/  IMAD.WIDE.U32 R12, R4, R2, RZ ;  /* 0x00000002040c7225 */ /* 0x000fc800078e00ff */
[----:B------:R-:W-:-:S05]  /*03e0*/  IMAD R7, R3, R4, R7 ;  /* 0x0000000403077224 */ /* 0x000fca00078e0207 */
[----:B------:R-:W-:-:S04]  /*03f0*/  IADD3 R10, PT, PT, R13, R7, RZ ;  /* 0x000000070d0a7210 */ /* 0x000fc80007ffe0ff */
[----:B------:R-:W-:-:S04]  /*0400*/  LOP3.LUT R2, R10, UR11, RZ, 0xfc, !PT ;  /* 0x0000000b0a027c12 */ /* 0x000fc8000f8efcff */
[----:B------:R-:W-:-:S13]  /*0410*/  ISETP.NE.U32.AND P0, PT, R2, RZ, PT ;  /* 0x000000ff0200720c */ /* 0x000fda0003f05070 */
[----:B------:R-:W-:Y:S05]  /*0420*/  @P0 BRA `(.L_x_5) ;  /* 0x00000000004c0947 */ /* 0x000fea0003800000 */
[----:B------:R-:W0:Y:S01]  /*0430*/  I2F.U32.RP R6, UR12 ;  /* 0x0000000c00067d06 */ /* 0x000e220008209000 */
[----:B------:R-:W-:Y:S01]  /*0440*/  IMAD.MOV.U32 R2, RZ, RZ, RZ ;  /* 0x000000ffff027224 */ /* 0x000fe200078e00ff */
[----:B------:R-:W-:-:S06]  /*0450*/  ISETP.NE.U32.AND P1, PT, RZ, UR12, PT ;  /* 0x0000000cff007c0c */ /* 0x000fcc000bf25070 */
[----:B0-----:R-:W0:Y:S02]  /*0460*/  MUFU.RCP R6, R6 ;  /* 0x0000000600067308 */ /* 0x001e240000001000 */
[----:B0-----:R-:W-:-:S06]  /*0470*/  VIADD R7, R6, 0xffffffe ;  /* 0x0ffffffe06077836 */ /* 0x001fcc0000000000 */
[----:B------:R-:W0:Y:S02]  /*0480*/  F2I.FTZ.U32.TRUNC.NTZ R3, R7 ;  /* 0x0000000700037305 */ /* 0x000e24000021f000 */
[----:B0-----:R-:W-:-:S05]  /*0490*/  IADD3 R9, PT, PT, RZ, -R3, RZ ;  /* 0x80000003ff097210 */ /* 0x001fca0007ffe0ff */
[----:B------:R-:W-:-:S04]  /*04a0*/  IMAD R9, R9, UR12, RZ ;  /* 0x0000000c09097c24 */ /* 0x000fc8000f8e02ff */
[----:B------:R-:W-:-:S06]  /*04b0*/  IMAD.HI.U32 R9, R3, R9, R2 ;  /* 0x0000000903097227 */ /* 0x000fcc00078e0002 */
[----:B------:R-:W-:-:S05]  /*04c0*/  IMAD.HI.U32 R2, R9, R12, RZ ;  /* 0x0000000c09027227 */ /* 0x000fca00078e00ff */
[----:B------:R-:W-:-:S05]  /*04d0*/  IADD3 R3, PT, PT, -R2, RZ, RZ ;  /* 0x000000ff02037210 */ /* 0x000fca0007ffe1ff */
[----:B------:R-:W-:Y:S02]  /*04e0*/  IMAD R2, R3, UR12, R12 ;  /* 0x0000000c03027c24 */ /* 0x000fe4000f8e020c */
[----:B------:R-:W-:-:S03]  /*04f0*/  IMAD.MOV.U32 R3, RZ, RZ, RZ ;  /* 0x000000ffff037224 */ /* 0x000fc600078e00ff */
[----:B------:R-:W-:-:S13]  /*0500*/  ISETP.GE.U32.AND P0, PT, R2, UR12, PT ;  /* 0x0000000c02007c0c */ /* 0x000fda000bf06070 */
[----:B------:R-:W-:-:S05]  /*0510*/  @P0 VIADD R2, R2, -UR12 ;  /* 0x8000000c02020c36 */ /* 0x000fca0008000000 */
[----:B------:R-:W-:-:S13]  /*0520*/  ISETP.GE.U32.AND P0, PT, R2, UR12, PT ;  /* 0x0000000c02007c0c */ /* 0x000fda000bf06070 */
[----:B------:R-:W-:Y:S02]  /*0530*/  @P0 IADD3 R2, PT, PT, R2, -UR12, RZ ;  /* 0x8000000c02020c10 */ /* 0x000fe4000fffe0ff */
[----:B------:R-:W-:Y:S01]  /*0540*/  @!P1 LOP3.LUT R2, RZ, UR12, RZ, 0x33, !PT ;  /* 0x0000000cff029c12 */ /* 0x000fe2000f8e33ff */
[----:B------:R-:W-:Y:S06]  /*0550*/  BRA `(.L_x_6) ;  /* 0x0000000000147947 */ /* 0x000fec0003800000 */
.L_x_5:
[----:B------:R-:W-:Y:S02]  /*0560*/  MOV R9, UR11 ;  /* 0x0000000b00097c02 */ /* 0x000fe40008000f00 */
[----:B------:R-:W-:-:S07]  /*0570*/  MOV R8, 0x590 ;  /* 0x0000059000087802 */ /* 0x000fce0000000f00 */
[----:B------:R-:W-:Y:S05]  /*0580*/  CALL.REL.NOINC `($__internal_0_$__cuda_sm20_rem_s64) ;  /* 0x0000000000d07944 */ /* 0x000fea0003c00000 */
[----:B------:R-:W-:Y:S01]  /*0590*/  IMAD.MOV.U32 R2, RZ, RZ, R12 ;  /* 0x000000ffff027224 */ /* 0x000fe200078e000c */
[----:B------:R-:W-:-:S07]  /*05a0*/  MOV R3, R13 ;  /* 0x0000000d00037202 */ /* 0x000fce0000000f00 */
.L_x_6:
[----:B------:R-:W-:Y:S05]  /*05b0*/  BSYNC.RECONVERGENT B0 ;  /* 0x0000000000007941 */ /* 0x000fea0003800200 */
.L_x_4:
[----:B------:R-:W-:Y:S01]  /*05c0*/  UISETP.GT.U32.AND UP0, UPT, UR7, 0x1, UPT ;  /* 0x000000010700788c */ /* 0x000fe2000bf04070 */
[-C--:B------:R-:W-:Y:S01]  /*05d0*/  IMAD R9, R5, R4.reuse, RZ ;  /* 0x0000000405097224 */ /* 0x080fe200078e02ff */
[----:B------:R-:W-:Y:S01]  /*05e0*/  USHF.R.U64 UR5, UR7, 0x1, UR4 ;  /* 0x0000000107057899 */ /* 0x000fe20008001204 */
[C---:B------:R-:W-:Y:S01]  /*05f0*/  IMAD.WIDE.U32 R6, R4.reuse, R4, RZ ;  /* 0x0000000404067225 */ /* 0x040fe200078e00ff */
[----:B------:R-:W-:Y:S02]  /*0600*/  UISETP.GT.U32.AND.EX UP0, UPT, UR4, URZ, UPT, UP0 ;  /* 0x000000ff0400728c */ /* 0x000fe4000bf04100 */
[----:B------:R-:W-:Y:S01]  /*0610*/  USHF.R.U32.HI UR6, URZ, 0x1, UR4 ;  /* 0x00000001ff067899 */ /* 0x000fe20008011604 */
[----:B------:R-:W-:Y:S02]  /*0620*/  IMAD R9, R4, R5, R9 ;  /* 0x0000000504097224 */ /* 0x000fe400078e0209 */
[----:B------:R-:W-:Y:S01]  /*0630*/  IMAD.MOV.U32 R12, RZ, RZ, R6 ;  /* 0x000000ffff0c7224 */ /* 0x000fe200078e0006 */
[----:B------:R-:W-:-:S02]  /*0640*/  UMOV UR7, UR5 ;  /* 0x0000000500077c82 */ /* 0x000fc40008000000 */
[----:B------:R-:W-:Y:S01]  /*0650*/  IADD3 R10, PT, PT, R7, R9, RZ ;  /* 0x00000009070a7210 */ /* 0x000fe20007ffe0ff */
[----:B------:R-:W-:Y:S01]  /*0660*/  UMOV UR4, UR6 ;  /* 0x0000000600047c82 */ /* 0x000fe20008000000 */
[----:B------:R-:W-:Y:S05]  /*0670*/  BRA.U UP0, `(.L_x_7) ;  /* 0xfffffff900c47547 */ /* 0x000fea000b83ffff */
.L_x_0:
[----:B------:R-:W0:Y:S02]  /*0680*/  LDC.64 R4, c[0x0][0x380] ;  /* 0x0000e000ff047b82 */ /* 0x000e240000000a00 */
[----:B0-----:R-:W-:-:S05]  /*0690*/  IMAD.WIDE R4, R0, 0x4, R4 ;  /* 0x0000000400047825 */ /* 0x001fca00078e0204 */
[----:B------:R-:W2:Y:S01]  /*06a0*/  LDG.E R13, desc[UR8][R4.64] ;  /* 0x00000008040d7981 */ /* 0x000ea2000c1e1900 */
[----:B------:R-:W-:Y:S01]  /*06b0*/  BSSY.RECONVERGENT B0, `(.L_x_8) ;  /* 0x000001f000007945 */ /* 0x000fe20003800200 */
[----:B--2---:R-:W-:Y:S01]  /*06c0*/  SHF.R.S32.HI R7, RZ, 0x1f, R13 ;  /* 0x0000001fff077819 */ /* 0x004fe2000001140d */
[-C--:B------:R-:W-:Y:S02]  /*06d0*/  IMAD R0, R3, R13.reuse, RZ ;  /* 0x0000000d03007224 */ /* 0x080fe400078e02ff */
[----:B------:R-:W-:-:S04]  /*06e0*/  IMAD.WIDE.U32 R12, R2, R13, RZ ;  /* 0x0000000d020c7225 */ /* 0x000fc800078e00ff */
[----:B------:R-:W-:-:S04]  /*06f0*/  IMAD R7, R7, R2, R0 ;  /* 0x0000000207077224 */ /* 0x000fc800078e0200 */
[----:B------:R-:W-:-:S05]  /*0700*/  IMAD.IADD R10, R13, 0x1, R7 ;  /* 0x000000010d0a7824 */ /* 0x000fca00078e0207 */
[----:B------:R-:W-:-:S04]  /*0710*/  LOP3.LUT R0, R10, UR11, RZ, 0xfc, !PT ;  /* 0x0000000b0a007c12 */ /* 0x000fc8000f8efcff */
[----:B------:R-:W-:-:S13]  /*0720*/  ISETP.NE.U32.AND P0, PT, R0, RZ, PT ;  /* 0x000000ff0000720c */ /* 0x000fda0003f05070 */
[----:B------:R-:W-:Y:S05]  /*0730*/  @P0 BRA `(.L_x_9) ;  /* 0x00000000004c0947 */ /* 0x000fea0003800000 */
[----:B------:R-:W0:Y:S02]  /*0740*/  LDCU UR4, c[0x0][0x38c] ;  /* 0x00007180ff0477ac */ /* 0x000e240008000800 */
[----:B0-----:R-:W0:Y:S01]  /*0750*/  I2F.U32.RP R6, UR4 ;  /* 0x0000000400067d06 */ /* 0x001e220008209000 */
[----:B------:R-:W-:-:S07]  /*0760*/  ISETP.NE.U32.AND P1, PT, RZ, UR4, PT ;  /* 0x00000004ff007c0c */ /* 0x000fce000bf25070 */
[----:B0-----:R-:W0:Y:S02]  /*0770*/  MUFU.RCP R6, R6 ;  /* 0x0000000600067308 */ /* 0x001e240000001000 */
[----:B0-----:R-:W-:-:S06]  /*0780*/  IADD3 R2, PT, PT, R6, 0xffffffe, RZ ;  /* 0x0ffffffe06027810 */ /* 0x001fcc0007ffe0ff */
[----:B------:R0:W1:Y:S02]  /*0790*/  F2I.FTZ.U32.TRUNC.NTZ R3, R2 ;  /* 0x0000000200037305 */ /* 0x000064000021f000 */
[----:B0-----:R-:W-:Y:S02]  /*07a0*/  HFMA2 R2, -RZ, RZ, 0, 0 ;  /* 0x00000000ff027431 */ /* 0x001fe400000001ff */
[----:B-1----:R-:W-:-:S04]  /*07b0*/  IMAD.MOV R7, RZ, RZ, -R3 ;  /* 0x000000ffff077224 */ /* 0x002fc800078e0a03 */
[----:B------:R-:W-:-:S04]  /*07c0*/  IMAD R7, R7, UR4, RZ ;  /* 0x0000000407077c24 */ /* 0x000fc8000f8e02ff */
[----:B------:R-:W-:-:S06]  /*07d0*/  IMAD.HI.U32 R7, R3, R7, R2 ;  /* 0x0000000703077227 */ /* 0x000fcc00078e0002 */
[----:B------:R-:W-:-:S04]  /*07e0*/  IMAD.HI.U32 R0, R7, R12, RZ ;  /* 0x0000000c07007227 */ /* 0x000fc800078e00ff */
[----:B------:R-:W-:-:S04]  /*07f0*/  IMAD.MOV R3, RZ, RZ, -R0 ;  /* 0x000000ffff037224 */ /* 0x000fc800078e0a00 */
[----:B------:R-:W-:-:S05]  /*0800*/  IMAD R12, R3, UR4, R12 ;  /* 0x00000004030c7c24 */ /* 0x000fca000f8e020c */
[----:B------:R-:W-:-:S13]  /*0810*/  ISETP.GE.U32.AND P0, PT, R12, UR4, PT ;  /* 0x000000040c007c0c */ /* 0x000fda000bf06070 */
[----:B------:R-:W-:-:S04]  /*0820*/  @P0 IADD3 R12, PT, PT, R12, -UR4, RZ ;  /* 0x800000040c0c0c10 */ /* 0x000fc8000fffe0ff */
[----:B------:R-:W-:-:S13]  /*0830*/  ISETP.GE.U32.AND P0, PT, R12, UR4, PT ;  /* 0x000000040c007c0c */ /* 0x000fda000bf06070 */
[----:B------:R-:W-:Y:S01]  /*0840*/  @P0 VIADD R12, R12, -UR4 ;  /* 0x800000040c0c0c36 */ /* 0x000fe20008000000 */
[----:B------:R-:W-:Y:S01]  /*0850*/  @!P1 LOP3.LUT R12, RZ, UR4, RZ, 0x33, !PT ;  /* 0x00000004ff0c9c12 */ /* 0x000fe2000f8e33ff */
[----:B------:R-:W-:Y:S06]  /*0860*/  BRA `(.L_x_10) ;  /* 0x00000000000c7947 */ /* 0x000fec0003800000 */
.L_x_9:
[----:B------:R-:W-:Y:S02]  /*0870*/  MOV R9, UR11 ;  /* 0x0000000b00097c02 */ /* 0x000fe40008000f00 */
[----:B------:R-:W-:-:S07]  /*0880*/  MOV R8, 0x8a0 ;  /* 0x000008a000087802 */ /* 0x000fce0000000f00 */
[----:B------:R-:W-:Y:S05]  /*0890*/  CALL.REL.NOINC `($__internal_0_$__cuda_sm20_rem_s64) ;  /* 0x00000000000c7944 */ /* 0x000fea0003c00000 */
.L_x_10:
[----:B------:R-:W-:Y:S05]  /*08a0*/  BSYNC.RECONVERGENT B0 ;  /* 0x0000000000007941 */ /* 0x000fea0003800200 */
.L_x_8:
[----:B------:R-:W-:Y:S01]  /*08b0*/  STG.E desc[UR8][R4.64], R12 ;  /* 0x0000000c04007986 */ /* 0x000fe2000c101908 */
[----:B------:R-:W-:Y:S05]  /*08c0*/  EXIT ;  /* 0x000000000000794d */ /* 0x000fea0003800000 */
        .weak           $__internal_0_$__cuda_sm20_rem_s64
        .type           $__internal_0_$__cuda_sm20_rem_s64,@function
        .size           $__internal_0_$__cuda_sm20_rem_s64,(.L_x_57 - $__internal_0_$__cuda_sm20_rem_s64)
$__internal_0_$__cuda_sm20_rem_s64:
[----:B------:R-:W-:Y:S02]  /*08d0*/  IADD3 R6, P1, PT, RZ, -UR10, RZ ;  /* 0x8000000aff067c10 */ /* 0x000fe4000ff3e0ff */
[----:B------:R-:W-:-:S03]  /*08e0*/  ISETP.GE.AND P0, PT, R9, RZ, PT ;  /* 0x000000ff0900720c */ /* 0x000fc60003f06270 */
[----:B------:R-:W-:Y:S01]  /*08f0*/  IMAD.X R14, RZ, RZ, ~R9, P1 ;  /* 0x000000ffff0e7224 */ /* 0x000fe200008e0e09 */
[----:B------:R-:W-:-:S04]  /*0900*/  SEL R6, R6, UR10, !P0 ;  /* 0x0000000a06067c07 */ /* 0x000fc8000c000000 */
[----:B------:R-:W-:-:S04]  /*0910*/  SEL R7, R14, R9, !P0 ;  /* 0x000000090e077207 */ /* 0x000fc80004000000 */
[----:B------:R-:W0:Y:S08]  /*0920*/  I2F.U64.RP R11, R6 ;  /* 0x00000006000b7312 */ /* 0x000e300000309000 */
[----:B0-----:R-:W0:Y:S02]  /*0930*/  MUFU.RCP R11, R11 ;  /* 0x0000000b000b7308 */ /* 0x001e240000001000 */
[----:B0-----:R-:W-:-:S06]  /*0940*/  IADD3 R14, PT, PT, R11, 0x1ffffffe, RZ ;  /* 0x1ffffffe0b0e7810 */ /* 0x001fcc0007ffe0ff */
[----:B------:R-:W0:Y:S02]  /*0950*/  F2I.U64.TRUNC R14, R14 ;  /* 0x0000000e000e7311 */ /* 0x000e24000020d800 */
[----:B0-----:R-:W-:-:S04]  /*0960*/  IMAD.WIDE.U32 R16, R14, R6, RZ ;  /* 0x000000060e107225 */ /* 0x001fc800078e00ff */
[C---:B------:R-:W-:Y:S01]  /*0970*/  IMAD R13, R14.reuse, R7, R17 ;  /* 0x000000070e0d7224 */ /* 0x040fe200078e0211 */
[----:B------:R-:W-:Y:S02]  /*0980*/  IADD3 R19, P0, PT, RZ, -R16, RZ ;  /* 0x80000010ff137210 */ /* 0x000fe40007f1e0ff */
[----:B------:R-:W-:Y:S01]  /*0990*/  MOV R17, R14 ;  /* 0x0000000e00117202 */ /* 0x000fe20000000f00 */
[----:B------:R-:W-:Y:S02]  /*09a0*/  IMAD R13, R15, R6, R13 ;  /* 0x000000060f0d7224 */ /* 0x000fe400078e020d */
[----:B------:R-:W-:-:S04]  /*09b0*/  IMAD.HI.U32 R16, R14, R19, RZ ;  /* 0x000000130e107227 */ /* 0x000fc800078e00ff */
[----:B------:R-:W-:-:S04]  /*09c0*/  IMAD.X R13, RZ, RZ, ~R13, P0 ;  /* 0x000000ffff0d7224 */ /* 0x000fc800000e0e0d */
[----:B------:R-:W-:-:S04]  /*09d0*/  IMAD.WIDE.U32 R16, P0, R14, R13, R16 ;  /* 0x0000000d0e107225 */ /* 0x000fc80007800010 */
[C---:B------:R-:W-:Y:S02]  /*09e0*/  IMAD R21, R15.reuse, R13, RZ ;  /* 0x0000000d0f157224 */ /* 0x040fe400078e02ff */
[----:B------:R-:W-:-:S04]  /*09f0*/  IMAD.HI.U32 R16, P1, R15, R19, R16 ;  /* 0x000000130f107227 */ /* 0x000fc80007820010 */
[----:B------:R-:W-:Y:S01]  /*0a00*/  IMAD.HI.U32 R11, R15, R13, RZ ;  /* 0x0000000d0f0b7227 */ /* 0x000fe200078e00ff */
[----:B------:R-:W-:-:S03]  /*0a10*/  IADD3 R17, P2, PT, R21, R16, RZ ;  /* 0x0000001015117210 */ /* 0x000fc60007f5e0ff */
[----:B------:R-:W-:Y:S02]  /*0a20*/  IMAD.X R11, R11, 0x1, R15, P0 ;  /* 0x000000010b0b7824 */ /* 0x000fe400000e060f */
[----:B------:R-:W-:-:S03]  /*0a30*/  IMAD.WIDE.U32 R14, R17, R6, RZ ;  /* 0x00000006110e7225 */ /* 0x000fc600078e00ff */
[----:B------:R-:W-:Y:S01]  /*0a40*/  IADD3.X R11, PT, PT, RZ, RZ, R11, P2, P1 ;  /* 0x000000ffff0b7210 */ /* 0x000fe200017e240b */
[----:B------:R-:W-:Y:S01]  /*0a50*/  IMAD R13, R17, R7, R15 ;  /* 0x00000007110d7224 */ /* 0x000fe200078e020f */
[----:B------:R-:W-:Y:S02]  /*0a60*/  IADD3 R15, P0, PT, RZ, -R14, RZ ;  /* 0x8000000eff0f7210 */ /* 0x000fe40007f1e0ff */
[----:B------:R-:W-:Y:S01]  /*0a70*/  ISETP.GE.AND P1, PT, R10, RZ, PT ;  /* 0x000000ff0a00720c */ /* 0x000fe20003f26270 */
[----:B------:R-:W-:Y:S02]  /*0a80*/  IMAD R13, R11, R6, R13 ;  /* 0x000000060b0d7224 */ /* 0x000fe400078e020d */
[----:B------:R-:W-:-:S03]  /*0a90*/  IMAD.HI.U32 R16, R17, R15, RZ ;  /* 0x0000000f11107227 */ /* 0x000fc600078e00ff */
[----:B------:R-:W-:Y:S02]  /*0aa0*/  IADD3.X R14, PT, PT, RZ, ~R13, RZ, P0, !PT ;  /* 0x8000000dff0e7210 */ /* 0x000fe400007fe4ff */
[----:B------:R-:W-:-:S03]  /*0ab0*/  IADD3 R13, P4, PT, RZ, -R12, RZ ;  /* 0x8000000cff0d7210 */ /* 0x000fc60007f9e0ff */
[----:B------:R-:W-:Y:S01]  /*0ac0*/  IMAD.WIDE.U32 R16, P0, R17, R14, R16 ;  /* 0x0000000e11107225 */ /* 0x000fe20007800010 */
[----:B------:R-:W-:-:S03]  /*0ad0*/  SEL R12, R13, R12, !P1 ;  /* 0x0000000c0d0c7207 */ /* 0x000fc60004800000 */
[----:B------:R-:W-:-:S04]  /*0ae0*/  IMAD.HI.U32 R17, P2, R11, R15, R16 ;  /* 0x0000000f0b117227 */ /* 0x000fc80007840010 */
[CC--:B------:R-:W-:Y:S02]  /*0af0*/  IMAD R16, R11.reuse, R14.reuse, RZ ;  /* 0x0000000e0b107224 */ /* 0x0c0fe400078e02ff */
[----:B------:R-:W-:-:S03]  /*0b00*/  IMAD.HI.U32 R14, R11, R14, RZ ;  /* 0x0000000e0b0e7227 */ /* 0x000fc600078e00ff */
[----:B------:R-:W-:Y:S01]  /*0b10*/  IADD3 R17, P3, PT, R16, R17, RZ ;  /* 0x0000001110117210 */ /* 0x000fe20007f7e0ff */
[----:B------:R-:W-:Y:S01]  /*0b20*/  IMAD.X R15, RZ, RZ, ~R10, P4 ;  /* 0x000000ffff0f7224 */ /* 0x000fe200020e0e0a */
[----:B------:R-:W-:-:S03]  /*0b30*/  IADD3.X R13, PT, PT, R14, R11, RZ, P0, !PT ;  /* 0x0000000b0e0d7210 */ /* 0x000fc600007fe4ff */
[----:B------:R-:W-:Y:S01]  /*0b40*/  IMAD.HI.U32 R14, R17, R12, RZ ;  /* 0x0000000c110e7227 */ /* 0x000fe200078e00ff */
[----:B------:R-:W-:Y:S02]  /*0b50*/  SEL R11, R15, R10, !P1 ;  /* 0x0000000a0f0b7207 */ /* 0x000fe40004800000 */
[----:B------:R-:W-:Y:S01]  /*0b60*/  IADD3.X R13, PT, PT, RZ, RZ, R13, P3, P2 ;  /* 0x000000ffff0d7210 */ /* 0x000fe20001fe440d */
[----:B------:R-:W-:Y:S02]  /*0b70*/  IMAD.MOV.U32 R15, RZ, RZ, RZ ;  /* 0x000000ffff0f7224 */ /* 0x000fe400078e00ff */
[----:B------:R-:W-:-:S04]  /*0b80*/  IMAD.WIDE.U32 R14, R17, R11, R14 ;  /* 0x0000000b110e7225 */ /* 0x000fc800078e000e */
[C---:B------:R-:W-:Y:S02]  /*0b90*/  IMAD R17, R13.reuse, R11, RZ ;  /* 0x0000000b0d117224 */ /* 0x040fe400078e02ff */
[----:B------:R-:W-:-:S04]  /*0ba0*/  IMAD.HI.U32 R14, P0, R13, R12, R14 ;  /* 0x0000000c0d0e7227 */ /* 0x000fc8000780000e */
[----:B------:R-:W-:Y:S01]  /*0bb0*/  IMAD.HI.U32 R10, R13, R11, RZ ;  /* 0x0000000b0d0a7227 */ /* 0x000fe200078e00ff */
[----:B------:R-:W-:-:S04]  /*0bc0*/  IADD3 R13, P2, PT, R17, R14, RZ ;  /* 0x0000000e110d7210 */ /* 0x000fc80007f5e0ff */
[----:B------:R-:W-:Y:S01]  /*0bd0*/  IADD3.X R10, PT, PT, R10, RZ, RZ, P0, !PT ;  /* 0x000000ff0a0a7210 */ /* 0x000fe200007fe4ff */
[----:B------:R-:W-:-:S04]  /*0be0*/  IMAD.WIDE.U32 R14, R13, R6, RZ ;  /* 0x000000060d0e7225 */ /* 0x000fc800078e00ff */
[----:B------:R-:W-:Y:S01]  /*0bf0*/  IMAD.X R17, RZ, RZ, R10, P2 ;  /* 0x000000ffff117224 */ /* 0x000fe200010e060a */
[----:B------:R-:W-:Y:S01]  /*0c00*/  IADD3 R19, P2, PT, -R14, R12, RZ ;  /* 0x0000000c0e137210 */ /* 0x000fe20007f5e1ff */
[----:B------:R-:W-:-:S03]  /*0c10*/  IMAD R13, R13, R7, R15 ;  /* 0x000000070d0d7224 */ /* 0x000fc600078e020f */
[-C--:B------:R-:W-:Y:S01]  /*0c20*/  ISETP.GE.U32.AND P0, PT, R19, R6.reuse, PT ;  /* 0x000000061300720c */ /* 0x080fe20003f06070 */
[----:B------:R-:W-:-:S05]  /*0c30*/  IMAD R10, R17, R6, R13 ;  /* 0x00000006110a7224 */ /* 0x000fca00078e020d */
[----:B------:R-:W-:Y:S02]  /*0c40*/  IADD3.X R13, PT, PT, ~R10, R11, RZ, P2, !PT ;  /* 0x0000000b0a0d7210 */ /* 0x000fe400017fe5ff */
[----:B------:R-:W-:Y:S02]  /*0c50*/  IADD3 R11, P2, PT, R19, -R6, RZ ;  /* 0x80000006130b7210 */ /* 0x000fe40007f5e0ff */
[----:B------:R-:W-:-:S03]  /*0c60*/  ISETP.GE.U32.AND.EX P0, PT, R13, R7, PT, P0 ;  /* 0x000000070d00720c */ /* 0x000fc60003f06100 */
[----:B------:R-:W-:Y:S01]  /*0c70*/  IMAD.X R15, R13, 0x1, ~R7, P2 ;  /* 0x000000010d0f7824 */ /* 0x000fe200010e0e07 */
[----:B------:R-:W-:-:S04]  /*0c80*/  SEL R11, R11, R19, P0 ;  /* 0x000000130b0b7207 */ /* 0x000fc80000000000 */
[----:B------:R-:W-:Y:S02]  /*0c90*/  SEL R15, R15, R13, P0 ;  /* 0x0000000d0f0f7207 */ /* 0x000fe40000000000 */
[CC--:B------:R-:W-:Y:S02]  /*0ca0*/  ISETP.GE.U32.AND P0, PT, R11.reuse, R6.reuse, PT ;  /* 0x000000060b00720c */ /* 0x0c0fe40003f06070 */
[----:B------:R-:W-:Y:S02]  /*0cb0*/  IADD3 R12, P2, PT, R11, -R6, RZ ;  /* 0x800000060b0c7210 */ /* 0x000fe40007f5e0ff */
[CC--:B------:R-:W-:Y:S02]  /*0cc0*/  ISETP.GE.U32.AND.EX P0, PT, R15.reuse, R7.reuse, PT, P0 ;  /* 0x000000070f00720c */ /* 0x0c0fe40003f06100 */
[----:B------:R-:W-:Y:S02]  /*0cd0*/  IADD3.X R13, PT, PT, R15, ~R7, RZ, P2, !PT ;  /* 0x800000070f0d7210 */ /* 0x000fe400017fe4ff */
[----:B------:R-:W-:-:S02]  /*0ce0*/  SEL R12, R12, R11, P0 ;  /* 0x0000000b0c0c7207 */ /* 0x000fc40000000000 */
[----:B------:R-:W-:Y:S02]  /*0cf0*/  SEL R13, R13, R15, P0 ;  /* 0x0000000f0d0d7207 */ /* 0x000fe40000000000 */
[-C--:B------:R-:W-:Y:S02]  /*0d00*/  IADD3 R7, P2, PT, RZ, -R12.reuse, RZ ;  /* 0x8000000cff077210 */ /* 0x080fe40007f5e0ff */
[----:B------:R-:W-:Y:S02]  /*0d10*/  ISETP.NE.U32.AND P0, PT, RZ, UR10, PT ;  /* 0x0000000aff007c0c */ /* 0x000fe4000bf05070 */
[----:B------:R-:W-:Y:S01]  /*0d20*/  SEL R12, R7, R12, !P1 ;  /* 0x0000000c070c7207 */ /* 0x000fe20004800000 */
[----:B------:R-:W-:Y:S01]  /*0d30*/  IMAD.X R6, RZ, RZ, ~R13, P2 ;  /* 0x000000ffff067224 */ /* 0x000fe200010e0e0d */
[----:B------:R-:W-:Y:S01]  /*0d40*/  ISETP.NE.AND.EX P0, PT, R9, RZ, PT, P0 ;  /* 0x000000ff0900720c */ /* 0x000fe20003f05300 */
[----:B------:R-:W-:-:S03]  /*0d50*/  HFMA2 R9, -RZ, RZ, 0, 0 ;  /* 0x00000000ff097431 */ /* 0x000fc600000001ff */
[----:B------:R-:W-:Y:S02]  /*0d60*/  SEL R13, R6, R13, !P1 ;  /* 0x0000000d060d7207 */ /* 0x000fe40004800000 */
[----:B------:R-:W-:Y:S02]  /*0d70*/  SEL R12, R12, 0xffffffff, P0 ;  /* 0xffffffff0c0c7807 */ /* 0x000fe40000000000 */
[----:B------:R-:W-:Y:S01]  /*0d80*/  SEL R13, R13, 0xffffffff, P0 ;  /* 0xffffffff0d0d7807 */ /* 0x000fe20000000000 */
[----:B------:R-:W-:Y:S06]  /*0d90*/  RET.REL.NODEC R8 `(_Z16normalize_kernelPiii) ;  /* 0xfffffff008987950 */ /* 0x000fec0003c3ffff */
.L_x_11:
[----:B------:R-:W-:-:S00]  /*0da0*/  BRA `(.L_x_11) ;  /* 0xfffffffc00fc7947 */ /* 0x000fc0000383ffff */
[----:B------:R-:W-:-:S00]  /*0db0*/  NOP ;  /* 0x0000000000007918 */ /* 0x000fc00000000000 */
        /* <DEDUP_REMOVED lines=12> */
.L_x_57:


//--------------------- .text._Z21pointwise_mult_kernelPiS_S_ii --------------------------
	.section	.text._Z21pointwise_mult_kernelPiS_S_ii,"ax",@progbits
	.align	128
        .global         _Z21pointwise_mult_kernelPiS_S_ii
        .type           _Z21pointwise_mult_kernelPiS_S_ii,@function
        .size           _Z21pointwise_mult_kernelPiS_S_ii,(.L_x_58 - _Z21pointwise_mult_kernelPiS_S_ii)
        .other          _Z21pointwise_mult_kernelPiS_S_ii,@"STO_CUDA_ENTRY STV_DEFAULT"
_Z21pointwise_mult_kernelPiS_S_ii:
.text._Z21pointwise_mult_kernelPiS_S_ii:
        /* <DEDUP_REMOVED lines=8> */
[----:B------:R-:W0:Y:S01]  /*0080*/  LDC.64 R4, c[0x0][0x380] ;  /* 0x0000e000ff047b82 */ /* 0x000e220000000a00 */
[----:B------:R-:W1:Y:S01]  /*0090*/  LDCU.64 UR6, c[0x0][0x358] ;  /* 0x00006b00ff0677ac */ /* 0x000e620008000a00 */
[----:B------:R-:W2:Y:S06]  /*00a0*/  LDCU UR9, c[0x0][0x39c] ;  /* 0x00007380ff0977ac */ /* 0x000eac0008000800 */
[----:B------:R-:W3:Y:S01]  /*00b0*/  LDC.64 R6, c[0x0][0x388] ;  /* 0x0000e200ff067b82 */ /* 0x000ee20000000a00 */
[----:B0-----:R-:W-:-:S05]  /*00c0*/  IMAD.WIDE R4, R0, 0x4, R4 ;  /* 0x0000000400047825 */ /* 0x001fca00078e0204 */
[----:B-1----:R-:W4:Y:S01]  /*00d0*/  LDG.E R2, desc[UR6][R4.64] ;  /* 0x0000000604027981 */ /* 0x002f22000c1e1900 */
[----:B---3--:R-:W-:-:S05]  /*00e0*/  IMAD.WIDE R6, R0, 0x4, R6 ;  /* 0x0000000400067825 */ /* 0x008fca00078e0206 */
[----:B------:R-:W4:Y:S01]  /*00f0*/  LDG.E R3, desc[UR6][R6.64] ;  /* 0x0000000606037981 */ /* 0x000f22000c1e1900 */
[----:B--2---:R-:W-:Y:S01]  /*0100*/  USHF.R.S32.HI UR8, URZ, 0x1f, UR9 ;  /* 0x0000001fff087899 */ /* 0x004fe20008011409 */
[----:B------:R-:W-:Y:S01]  /*0110*/  BSSY.RECONVERGENT B0, `(.L_x_12) ;  /* 0x000001b000007945 */ /* 0x000fe20003800200 */
[----:B----4-:R-:W-:-:S05]  /*0120*/  IMAD.WIDE R2, R3, R2, RZ ;  /* 0x0000000203027225 */ /* 0x010fca00078e02ff */
[----:B------:R-:W-:-:S04]  /*0130*/  LOP3.LUT R8, R3, UR8, RZ, 0xfc, !PT ;  /* 0x0000000803087c12 */ /* 0x000fc8000f8efcff */
[----:B------:R-:W-:-:S13]  /*0140*/  ISETP.NE.U32.AND P0, PT, R8, RZ, PT ;  /* 0x000000ff0800720c */ /* 0x000fda0003f05070 */
[----:B------:R-:W-:Y:S05]  /*0150*/  @P0 BRA `(.L_x_13) ;  /* 0x00000000004c0947 */ /* 0x000fea0003800000 */
[----:B------:R-:W0:Y:S01]  /*0160*/  I2F.U32.RP R3, UR9 ;  /* 0x0000000900037d06 */ /* 0x000e220008209000 */
        /* <DEDUP_REMOVED lines=15> */
[----:B------:R-:W-:-:S04]  /*0260*/  @!P1 LOP3.LUT R2, RZ, UR9, RZ, 0x33, !PT ;  /* 0x00000009ff029c12 */ /* 0x000fc8000f8e33ff */
[----:B------:R-:W-:Y:S01]  /*0270*/  MOV R5, R2 ;  /* 0x0000000200057202 */ /* 0x000fe20000000f00 */
[----:B------:R-:W-:Y:S06]  /*0280*/  BRA `(.L_x_14) ;  /* 0x00000000000c7947 */ /* 0x000fec0003800000 */
.L_x_13:
[----:B------:R-:W-:-:S07]  /*0290*/  MOV R4, 0x2b0 ;  /* 0x000002b000047802 */ /* 0x000fce0000000f00 */
[----:B------:R-:W-:Y:S05]  /*02a0*/  CALL.REL.NOINC `($__internal_1_$__cuda_sm20_rem_s64) ;  /* 0x0000000000187944 */ /* 0x000fea0003c00000 */
[----:B------:R-:W-:-:S07]  /*02b0*/  IMAD.MOV.U32 R5, RZ, RZ, R2 ;  /* 0x000000ffff057224 */ /* 0x000fce00078e0002 */
.L_x_14:
[----:B------:R-:W-:Y:S05]  /*02c0*/  BSYNC.RECONVERGENT B0 ;  /* 0x0000000000007941 */ /* 0x000fea0003800200 */
.L_x_12:
[----:B------:R-:W0:Y:S02]  /*02d0*/  LDC.64 R2, c[0x0][0x390] ;  /* 0x0000e400ff027b82 */ /* 0x000e240000000a00 */
[----:B0-----:R-:W-:-:S05]  /*02e0*/  IMAD.WIDE R2, R0, 0x4, R2 ;  /* 0x0000000400027825 */ /* 0x001fca00078e0202 */
[----:B------:R-:W-:Y:S01]  /*02f0*/  STG.E desc[UR6][R2.64], R5 ;  /* 0x0000000502007986 */ /* 0x000fe2000c101906 */
[----:B------:R-:W-:Y:S05]  /*0300*/  EXIT ;  /* 0x000000000000794d */ /* 0x000fea0003800000 */
        .weak           $__internal_1_$__cuda_sm20_rem_s64
        .type           $__internal_1_$__cuda_sm20_rem_s64,@function
        .size           $__internal_1_$__cuda_sm20_rem_s64,(.L_x_58 - $__internal_1_$__cuda_sm20_rem_s64)
$__internal_1_$__cuda_sm20_rem_s64:
[----:B------:R-:W0:Y:S01]  /*0310*/  LDCU UR10, c[0x0][0x39c] ;  /* 0x00007380ff0a77ac */ /* 0x000e220008000800 */
[----:B------:R-:W-:Y:S02]  /*0320*/  UISETP.GE.AND UP0, UPT, UR8, URZ, UPT ;  /* 0x000000ff0800728c */ /* 0x000fe4000bf06270 */
[----:B0-----:R-:W-:-:S04]  /*0330*/  UIADD3 UR4, UP1, UPT, URZ, -UR10, URZ ;  /* 0x8000000aff047290 */ /* 0x001fc8000ff3e0ff */
[----:B------:R-:W-:Y:S02]  /*0340*/  UIADD3.X UR5, UPT, UPT, URZ, ~UR8, URZ, UP1, !UPT ;  /* 0x80000008ff057290 */ /* 0x000fe40008ffe4ff */
[----:B------:R-:W-:Y:S02]  /*0350*/  USEL UR4, UR4, UR10, !UP0 ;  /* 0x0000000a04047287 */ /* 0x000fe4000c000000 */
[----:B------:R-:W-:-:S09]  /*0360*/  USEL UR5, UR5, UR8, !UP0 ;  /* 0x0000000805057287 */ /* 0x000fd2000c000000 */
[----:B------:R-:W0:Y:S08]  /*0370*/  I2F.U64.RP R5, UR4 ;  /* 0x0000000400057d12 */ /* 0x000e300008309000 */
[----:B0-----:R-:W0:Y:S02]  /*0380*/  MUFU.RCP R5, R5 ;  /* 0x0000000500057308 */ /* 0x001e240000001000 */
[----:B0-----:R-:W-:-:S06]  /*0390*/  IADD3 R6, PT, PT, R5, 0x1ffffffe, RZ ;  /* 0x1ffffffe05067810 */ /* 0x001fcc0007ffe0ff */
[----:B------:R-:W0:Y:S02]  /*03a0*/  F2I.U64.TRUNC R6, R6 ;  /* 0x0000000600067311 */ /* 0x000e24000020d800 */
[----:B0-----:R-:W-:-:S04]  /*03b0*/  IMAD.WIDE.U32 R8, R6, UR4, RZ ;  /* 0x0000000406087c25 */ /* 0x001fc8000f8e00ff */
[----:B------:R-:W-:Y:S01]  /*03c0*/  IMAD R9, R6, UR5, R9 ;  /* 0x0000000506097c24 */ /* 0x000fe2000f8e0209 */
[----:B------:R-:W-:-:S03]  /*03d0*/  IADD3 R11, P0, PT, RZ, -R8, RZ ;  /* 0x80000008ff0b7210 */ /* 0x000fc60007f1e0ff */
[----:B------:R-:W-:Y:S02]  /*03e0*/  IMAD R9, R7, UR4, R9 ;  /* 0x0000000407097c24 */ /* 0x000fe4000f8e0209 */
[----:B------:R-:W-:-:S04]  /*03f0*/  IMAD.HI.U32 R8, R6, R11, RZ ;  /* 0x0000000b06087227 */ /* 0x000fc800078e00ff */
[----:B------:R-:W-:Y:S01]  /*0400*/  IMAD.X R13, RZ, RZ, ~R9, P0 ;  /* 0x000000ffff0d7224 */ /* 0x000fe200000e0e09 */
[----:B------:R-:W-:-:S03]  /*0410*/  MOV R9, R6 ;  /* 0x0000000600097202 */ /* 0x000fc60000000f00 */
[-C--:B------:R-:W-:Y:S02]  /*0420*/  IMAD R15, R7, R13.reuse, RZ ;  /* 0x0000000d070f7224 */ /* 0x080fe400078e02ff */
[----:B------:R-:W-:-:S04]  /*0430*/  IMAD.WIDE.U32 R8, P0, R6, R13, R8 ;  /* 0x0000000d06087225 */ /* 0x000fc80007800008 */
[----:B------:R-:W-:-:S04]  /*0440*/  IMAD.HI.U32 R5, R7, R13, RZ ;  /* 0x0000000d07057227 */ /* 0x000fc800078e00ff */
[----:B------:R-:W-:Y:S01]  /*0450*/  IMAD.HI.U32 R8, P1, R7, R11, R8 ;  /* 0x0000000b07087227 */ /* 0x000fe20007820008 */
[----:B------:R-:W-:-:S03]  /*0460*/  IADD3 R11, P4, PT, RZ, -R2, RZ ;  /* 0x80000002ff0b7210 */ /* 0x000fc60007f9e0ff */
[----:B------:R-:W-:Y:S01]  /*0470*/  IMAD.X R5, R5, 0x1, R7, P0 ;  /* 0x0000000105057824 */ /* 0x000fe200000e0607 */
[----:B------:R-:W-:-:S04]  /*0480*/  IADD3 R9, P2, PT, R15, R8, RZ ;  /* 0x000000080f097210 */ /* 0x000fc80007f5e0ff */
[----:B------:R-:W-:Y:S01]  /*0490*/  IADD3.X R5, PT, PT, RZ, RZ, R5, P2, P1 ;  /* 0x000000ffff057210 */ /* 0x000fe200017e2405 */
[----:B------:R-:W-:Y:S01]  /*04a0*/  IMAD.WIDE.U32 R6, R9, UR4, RZ ;  /* 0x0000000409067c25 */ /* 0x000fe2000f8e00ff */
[----:B------:R-:W-:-:S03]  /*04b0*/  ISETP.GE.AND P1, PT, R3, RZ, PT ;  /* 0x000000ff0300720c */ /* 0x000fc60003f26270 */
[----:B------:R-:W-:Y:S01]  /*04c0*/  IMAD R8, R9, UR5, R7 ;  /* 0x0000000509087c24 */ /* 0x000fe2000f8e0207 */
[----:B------:R-:W-:-:S03]  /*04d0*/  IADD3 R7, P0, PT, RZ, -R6, RZ ;  /* 0x80000006ff077210 */ /* 0x000fc60007f1e0ff */
[----:B------:R-:W-:Y:S02]  /*04e0*/  IMAD R6, R5, UR4, R8 ;  /* 0x0000000405067c24 */ /* 0x000fe4000f8e0208 */
[----:B------:R-:W-:-:S03]  /*04f0*/  IMAD.HI.U32 R8, R9, R7, RZ ;  /* 0x0000000709087227 */ /* 0x000fc600078e00ff */
[----:B------:R-:W-:-:S05]  /*0500*/  IADD3.X R6, PT, PT, RZ, ~R6, RZ, P0, !PT ;  /* 0x80000006ff067210 */ /* 0x000fca00007fe4ff */
[----:B------:R-:W-:-:S04]  /*0510*/  IMAD.WIDE.U32 R8, P0, R9, R6, R8 ;  /* 0x0000000609087225 */ /* 0x000fc80007800008 */
[C---:B------:R-:W-:Y:S02]  /*0520*/  IMAD R10, R5.reuse, R6, RZ ;  /* 0x00000006050a7224 */ /* 0x040fe400078e02ff */
[----:B------:R-:W-:Y:S01]  /*0530*/  IMAD.HI.U32 R7, P2, R5, R7, R8 ;  /* 0x0000000705077227 */ /* 0x000fe20007840008 */
[----:B------:R-:W-:-:S03]  /*0540*/  SEL R8, R11, R2, !P1 ;  /* 0x000000020b087207 */ /* 0x000fc60004800000 */
[----:B------:R-:W-:Y:S01]  /*0550*/  IMAD.X R9, RZ, RZ, ~R3, P4 ;  /* 0x000000ffff097224 */ /* 0x000fe200020e0e03 */
[----:B------:R-:W-:Y:S01]  /*0560*/  IADD3 R7, P3, PT, R10, R7, RZ ;  /* 0x000000070a077210 */ /* 0x000fe20007f7e0ff */
[----:B------:R-:W-:-:S03]  /*0570*/  IMAD.HI.U32 R6, R5, R6, RZ ;  /* 0x0000000605067227 */ /* 0x000fc600078e00ff */
[----:B------:R-:W-:Y:S01]  /*0580*/  SEL R10, R9, R3, !P1 ;  /* 0x00000003090a7207 */ /* 0x000fe20004800000 */
[----:B------:R-:W-:Y:S01]  /*0590*/  IMAD.HI.U32 R2, R7, R8, RZ ;  /* 0x0000000807027227 */ /* 0x000fe200078e00ff */
[----:B------:R-:W-:-:S03]  /*05a0*/  IADD3.X R5, PT, PT, R6, R5, RZ, P0, !PT ;  /* 0x0000000506057210 */ /* 0x000fc600007fe4ff */
[----:B------:R-:W-:Y:S01]  /*05b0*/  IMAD.MOV.U32 R3, RZ, RZ, RZ ;  /* 0x000000ffff037224 */ /* 0x000fe200078e00ff */
[----:B------:R-:W-:Y:S01]  /*05c0*/  IADD3.X R5, PT, PT, RZ, RZ, R5, P3, P2 ;  /* 0x000000ffff057210 */ /* 0x000fe20001fe4405 */
[----:B------:R-:W-:-:S04]  /*05d0*/  IMAD.WIDE.U32 R2, R7, R10, R2 ;  /* 0x0000000a07027225 */ /* 0x000fc800078e0002 */
[C---:B------:R-:W-:Y:S02]  /*05e0*/  IMAD R7, R5.reuse, R10, RZ ;  /* 0x0000000a05077224 */ /* 0x040fe400078e02ff */
[----:B------:R-:W-:-:S04]  /*05f0*/  IMAD.HI.U32 R2, P0, R5, R8, R2 ;  /* 0x0000000805027227 */ /* 0x000fc80007800002 */
[----:B------:R-:W-:Y:S01]  /*0600*/  IMAD.HI.U32 R5, R5, R10, RZ ;  /* 0x0000000a05057227 */ /* 0x000fe200078e00ff */
[----:B------:R-:W-:-:S04]  /*0610*/  IADD3 R7, P2, PT, R7, R2, RZ ;  /* 0x0000000207077210 */ /* 0x000fc80007f5e0ff */
[----:B------:R-:W-:Y:S01]  /*0620*/  IADD3.X R5, PT, PT, R5, RZ, RZ, P0, !PT ;  /* 0x000000ff05057210 */ /* 0x000fe200007fe4ff */
[----:B------:R-:W-:-:S04]  /*0630*/  IMAD.WIDE.U32 R2, R7, UR4, RZ ;  /* 0x0000000407027c25 */ /* 0x000fc8000f8e00ff */
[----:B------:R-:W-:Y:S01]  /*0640*/  IMAD.X R5, RZ, RZ, R5, P2 ;  /* 0x000000ffff057224 */ /* 0x000fe200010e0605 */
[----:B------:R-:W-:Y:S01]  /*0650*/  IADD3 R2, P2, PT, -R2, R8, RZ ;  /* 0x0000000802027210 */ /* 0x000fe20007f5e1ff */
[----:B------:R-:W-:-:S03]  /*0660*/  IMAD R6, R7, UR5, R3 ;  /* 0x0000000507067c24 */ /* 0x000fc6000f8e0203 */
[----:B------:R-:W-:Y:S01]  /*0670*/  ISETP.GE.U32.AND P0, PT, R2, UR4, PT ;  /* 0x0000000402007c0c */ /* 0x000fe2000bf06070 */
[----:B------:R-:W-:-:S05]  /*0680*/  IMAD R5, R5, UR4, R6 ;  /* 0x0000000405057c24 */ /* 0x000fca000f8e0206 */
[----:B------:R-:W-:Y:S02]  /*0690*/  IADD3.X R6, PT, PT, ~R5, R10, RZ, P2, !PT ;  /* 0x0000000a05067210 */ /* 0x000fe400017fe5ff */
[----:B------:R-:W-:Y:S02]  /*06a0*/  IADD3 R3, P2, PT, R2, -UR4, RZ ;  /* 0x8000000402037c10 */ /* 0x000fe4000ff5e0ff */
[C---:B------:R-:W-:Y:S02]  /*06b0*/  ISETP.GE.U32.AND.EX P0, PT, R6.reuse, UR5, PT, P0 ;  /* 0x0000000506007c0c */ /* 0x040fe4000bf06100 */
[----:B------:R-:W-:Y:S02]  /*06c0*/  IADD3.X R5, PT, PT, R6, ~UR5, RZ, P2, !PT ;  /* 0x8000000506057c10 */ /* 0x000fe400097fe4ff */
[----:B------:R-:W-:Y:S02]  /*06d0*/  SEL R3, R3, R2, P0 ;  /* 0x0000000203037207 */ /* 0x000fe40000000000 */
[----:B------:R-:W-:-:S02]  /*06e0*/  SEL R5, R5, R6, P0 ;  /* 0x0000000605057207 */ /* 0x000fc40000000000 */
[C---:B------:R-:W-:Y:S01]  /*06f0*/  ISETP.GE.U32.AND P0, PT, R3.reuse, UR4, PT ;  /* 0x0000000403007c0c */ /* 0x040fe2000bf06070 */
[----:B------:R-:W-:-:S03]  /*0700*/  VIADD R2, R3, -UR4 ;  /* 0x8000000403027c36 */ /* 0x000fc60008000000 */
[----:B------:R-:W-:Y:S01]  /*0710*/  ISETP.GE.U32.AND.EX P0, PT, R5, UR5, PT, P0 ;  /* 0x0000000505007c0c */ /* 0x000fe2000bf06100 */
[----:B------:R-:W-:-:S03]  /*0720*/  HFMA2 R5, -RZ, RZ, 0, 0 ;  /* 0x00000000ff057431 */ /* 0x000fc600000001ff */
[----:B------:R-:W-:Y:S02]  /*0730*/  SEL R2, R2, R3, P0 ;  /* 0x0000000302027207 */ /* 0x000fe40000000000 */
[----:B------:R-:W-:Y:S02]  /*0740*/  ISETP.NE.U32.AND P0, PT, RZ, UR10, PT ;  /* 0x0000000aff007c0c */ /* 0x000fe4000bf05070 */
[-C--:B------:R-:W-:Y:S02]  /*0750*/  IADD3 R3, PT, PT, RZ, -R2.reuse, RZ ;  /* 0x80000002ff037210 */ /* 0x080fe40007ffe0ff */
[----:B------:R-:W-:Y:S02]  /*0760*/  ISETP.NE.AND.EX P0, PT, RZ, UR8, PT, P0 ;  /* 0x00000008ff007c0c */ /* 0x000fe4000bf05300 */
[----:B------:R-:W-:-:S04]  /*0770*/  SEL R2, R3, R2, !P1 ;  /* 0x0000000203027207 */ /* 0x000fc80004800000 */
[----:B------:R-:W-:Y:S01]  /*0780*/  SEL R2, R2, 0xffffffff, P0 ;  /* 0xffffffff02027807 */ /* 0x000fe20000000000 */
[----:B------:R-:W-:Y:S06]  /*0790*/  RET.REL.NODEC R4 `(_Z21pointwise_mult_kernelPiS_S_ii) ;  /* 0xfffffff804187950 */ /* 0x000fec0003c3ffff */
.L_x_15:
        /* <DEDUP_REMOVED lines=14> */
.L_x_58:


//--------------------- .text._Z16ntt_stage_kernelPiiiib --------------------------
	.section	.text._Z16ntt_stage_kernelPiiiib,"ax",@progbits
	.align	128
        .global         _Z16ntt_stage_kernelPiiiib
        .type           _Z16ntt_stage_kernelPiiiib,@function
        .size           _Z16ntt_stage_kernelPiiiib,(.L_x_59 - _Z16ntt_stage_kernelPiiiib)
        .other          _Z16ntt_stage_kernelPiiiib,@"STO_CUDA_ENTRY STV_DEFAULT"
_Z16ntt_stage_kernelPiiiib:
.text._Z16ntt_stage_kernelPiiiib:
[----:B------:R-:W-:Y:S01]  /*0000*/  LDC R1, c[0x0][0x37c] ;  /* 0x0000df00ff017b82 */ /* 0x000fe20000000800 */
[----:B------:R-:W0:Y:S07]  /*0010*/  S2R R3, SR_TID.X ;  /* 0x0000000000037919 */ /* 0x000e2e0000002100 */
[----:B------:R-:W0:Y:S01]  /*0020*/  S2UR UR5, SR_CTAID.X ;  /* 0x00000000000579c3 */ /* 0x000e220000002500 */
[----:B------:R-:W1:Y:S07]  /*0030*/  LDCU UR4, c[0x0][0x388] ;  /* 0x00007100ff0477ac */ /* 0x000e6e0008000800 */
[----:B------:R-:W0:Y:S01]  /*0040*/  LDC R14, c[0x0][0x360] ;  /* 0x0000d800ff0e7b82 */ /* 0x000e220000000800 */
[----:B-1----:R-:W-:-:S04]  /*0050*/  ULEA.HI UR4, UR4, UR4, URZ, 0x1 ;  /* 0x0000000404047291 */ /* 0x002fc8000f8f08ff */
[----:B------:R-:W-:Y:S01]  /*0060*/  USHF.R.S32.HI UR4, URZ, 0x1, UR4 ;  /* 0x00000001ff047899 */ /* 0x000fe20008011404 */
[----:B0-----:R-:W-:-:S05]  /*0070*/  IMAD R14, R14, UR5, R3 ;  /* 0x000000050e0e7c24 */ /* 0x001fca000f8e0203 */
[----:B------:R-:W-:-:S13]  /*0080*/  ISETP.GE.AND P0, PT, R14, UR4, PT ;  /* 0x000000040e007c0c */ /* 0x000fda000bf06270 */
[----:B------:R-:W-:Y:S05]  /*0090*/  @P0 EXIT ;  /* 0x000000000000094d */ /* 0x000fea0003800000 */
[----:B------:R-:W0:Y:S01]  /*00a0*/  LDC R9, c[0x0][0x390] ;  /* 0x0000e400ff097b82 */ /* 0x000e220000000800 */
[----:B------:R-:W1:Y:S07]  /*00b0*/  LDCU UR8, c[0x0][0x38c] ;  /* 0x00007180ff0877ac */ /* 0x000e6e0008000800 */
[----:B------:R-:W2:Y:S01]  /*00c0*/  LDC R5, c[0x0][0x38c] ;  /* 0x0000e300ff057b82 */ /* 0x000ea20000000800 */
[----:B0-----:R-:W-:-:S04]  /*00d0*/  IABS R7, R9 ;  /* 0x0000000900077213 */ /* 0x001fc80000000000 */
[----:B------:R-:W0:Y:S01]  /*00e0*/  I2F.RP R4, R7 ;  /* 0x0000000700047306 */ /* 0x000e220000209400 */
[----:B--2---:R-:W-:-:S07]  /*00f0*/  IADD3 R0, PT, PT, R5, -0x1, RZ ;  /* 0xffffffff05007810 */ /* 0x004fce0007ffe0ff */
[----:B0-----:R-:W0:Y:S02]  /*0100*/  MUFU.RCP R4, R4 ;  /* 0x0000000400047308 */ /* 0x001e240000001000 */
[----:B0-----:R-:W-:Y:S01]  /*0110*/  VIADD R2, R4, 0xffffffe ;  /* 0x0ffffffe04027836 */ /* 0x001fe20000000000 */
[----:B------:R-:W-:Y:S02]  /*0120*/  IABS R4, R0 ;  /* 0x0000000000047213 */ /* 0x000fe40000000000 */
[----:B------:R-:W-:-:S03]  /*0130*/  LOP3.LUT R0, R0, R9, RZ, 0x3c, !PT ;  /* 0x0000000900007212 */ /* 0x000fc600078e3cff */
[----:B------:R0:W2:Y:S01]  /*0140*/  F2I.FTZ.U32.TRUNC.NTZ R3, R2 ;  /* 0x0000000200037305 */ /* 0x0000a2000021f000 */
[----:B------:R-:W-:Y:S01]  /*0150*/  ISETP.GE.AND P2, PT, R0, RZ, PT ;  /* 0x000000ff0000720c */ /* 0x000fe20003f46270 */
[----:B0-----:R-:W-:Y:S02]  /*0160*/  IMAD.MOV.U32 R2, RZ, RZ, RZ ;  /* 0x000000ffff027224 */ /* 0x001fe400078e00ff */
[----:B--2---:R-:W-:-:S04]  /*0170*/  IMAD.MOV R6, RZ, RZ, -R3 ;  /* 0x000000ffff067224 */ /* 0x004fc800078e0a03 */
[----:B------:R-:W-:-:S04]  /*0180*/  IMAD R11, R6, R7, RZ ;  /* 0x00000007060b7224 */ /* 0x000fc800078e02ff */
[----:B------:R-:W-:-:S04]  /*0190*/  IMAD.HI.U32 R3, R3, R11, R2 ;  /* 0x0000000b03037227 */ /* 0x000fc800078e0002 */
[----:B------:R-:W-:Y:S02]  /*01a0*/  IMAD.MOV.U32 R11, RZ, RZ, RZ ;  /* 0x000000ffff0b7224 */ /* 0x000fe400078e00ff */
[----:B------:R-:W-:-:S04]  /*01b0*/  IMAD.HI.U32 R3, R3, R4, RZ ;  /* 0x0000000403037227 */ /* 0x000fc800078e00ff */
[----:B------:R-:W-:-:S04]  /*01c0*/  IMAD.MOV R6, RZ, RZ, -R3 ;  /* 0x000000ffff067224 */ /* 0x000fc800078e0a03 */
[----:B------:R-:W-:Y:S01]  /*01d0*/  IMAD R2, R7, R6, R4 ;  /* 0x0000000607027224 */ /* 0x000fe200078e0204 */
[----:B------:R-:W-:-:S04]  /*01e0*/  SHF.R.S32.HI R4, RZ, 0x1f, R5 ;  /* 0x0000001fff047819 */ /* 0x000fc80000011405 */
[----:B------:R-:W-:-:S13]  /*01f0*/  ISETP.GT.U32.AND P1, PT, R7, R2, PT ;  /* 0x000000020700720c */ /* 0x000fda0003f24070 */
[-C--:B------:R-:W-:Y:S01]  /*0200*/  @!P1 IADD3 R2, PT, PT, R2, -R7.reuse, RZ ;  /* 0x8000000702029210 */ /* 0x080fe20007ffe0ff */
[----:B------:R-:W-:Y:S01]  /*0210*/  @!P1 VIADD R3, R3, 0x1 ;  /* 0x0000000103039836 */ /* 0x000fe20000000000 */
[----:B------:R-:W-:Y:S02]  /*0220*/  ISETP.NE.AND P1, PT, R9, RZ, PT ;  /* 0x000000ff0900720c */ /* 0x000fe40003f25270 */
[----:B------:R-:W-:-:S13]  /*0230*/  ISETP.GE.U32.AND P0, PT, R2, R7, PT ;  /* 0x000000070200720c */ /* 0x000fda0003f06070 */
[----:B------:R-:W-:-:S05]  /*0240*/  @P0 VIADD R3, R3, 0x1 ;  /* 0x0000000103030836 */ /* 0x000fca0000000000 */
[----:B------:R-:W-:Y:S02]  /*0250*/  @!P2 IADD3 R3, PT, PT, -R3, RZ, RZ ;  /* 0x000000ff0303a210 */ /* 0x000fe40007ffe1ff */
[----:B------:R-:W-:Y:S01]  /*0260*/  @!P1 LOP3.LUT R3, RZ, R9, RZ, 0x33, !PT ;  /* 0x00000009ff039212 */ /* 0x000fe200078e33ff */
[----:B------:R-:W-:-:S03]  /*0270*/  IMAD.MOV.U32 R9, RZ, RZ, 0x1 ;  /* 0x00000001ff097424 */ /* 0x000fc600078e00ff */
[----:B------:R-:W-:-:S13]  /*0280*/  ISETP.GE.AND P0, PT, R3, 0x1, PT ;  /* 0x000000010300780c */ /* 0x000fda0003f06270 */
[----:B-1----:R-:W-:Y:S05]  /*0290*/  @!P0 BRA `(.L_x_16) ;  /* 0x00000004004c8947 */ /* 0x002fea0003800000 */
[----:B------:R-:W-:Y:S01]  /*02a0*/  HFMA2 R11, -RZ, RZ, 0, 0 ;  /* 0x00000000ff0b7431 */ /* 0x000fe200000001ff */
[----:B------:R-:W-:Y:S01]  /*02b0*/  MOV R15, R3 ;  /* 0x00000003000f7202 */ /* 0x000fe20000000f00 */
[----:B------:R-:W-:Y:S01]  /*02c0*/  IMAD.MOV.U32 R18, RZ, RZ, RZ ;  /* 0x000000ffff127224 */ /* 0x000fe200078e00ff */
[----:B------:R-:W0:Y:S01]  /*02d0*/  LDCU UR4, c[0x0][0x38c] ;  /* 0x00007180ff0477ac */ /* 0x000e220008000800 */
[----:B------:R-:W-:Y:S02]  /*02e0*/  IMAD.MOV.U32 R9, RZ, RZ, 0x1 ;  /* 0x00000001ff097424 */ /* 0x000fe400078e00ff */
[----:B------:R-:W-:Y:S02]  /*02f0*/  IMAD.MOV.U32 R10, RZ, RZ, 0x3 ;  /* 0x00000003ff0a7424 */ /* 0x000fe400078e00ff */
[----:B------:R-:W-:-:S07]  /*0300*/  IMAD.MOV.U32 R2, RZ, RZ, RZ ;  /* 0x000000ffff027224 */ /* 0x000fce00078e00ff */
.L_x_23:
[----:B------:R-:W-:Y:S01]  /*0310*/  LOP3.LUT R0, R2, R4, RZ, 0xfc, !PT ;  /* 0x0000000402007212 */ /* 0x000fe200078efcff */
[----:B------:R-:W-:Y:S03]  /*0320*/  BSSY.RECONVERGENT B0, `(.L_x_17) ;  /* 0x000001a000007945 */ /* 0x000fe60003800200 */
[----:B------:R-:W-:-:S13]  /*0330*/  ISETP.NE.U32.AND P0, PT, R0, RZ, PT ;  /* 0x000000ff0000720c */ /* 0x000fda0003f05070 */
[----:B------:R-:W-:Y:S05]  /*0340*/  @P0 BRA `(.L_x_18) ;  /* 0x00000000004c0947 */ /* 0x000fea0003800000 */
[----:B0-----:R-:W0:Y:S01]  /*0350*/  I2F.U32.RP R0, UR4 ;  /* 0x0000000400007d06 */ /* 0x001e220008209000 */
[----:B------:R-:W-:Y:S02]  /*0360*/  ISETP.NE.U32.AND P1, PT, RZ, UR4, PT ;  /* 0x00000004ff007c0c */ /* 0x000fe4000bf25070 */
[----:B------:R-:W-:-:S05]  /*0370*/  MOV R13, RZ ;  /* 0x000000ff000d7202 */ /* 0x000fca0000000f00 */
[----:B0-----:R-:W0:Y:S02]  /*0380*/  MUFU.RCP R0, R0 ;  /* 0x0000000000007308 */ /* 0x001e240000001000 */
[----:B0-----:R-:W-:-:S06]  /*0390*/  IADD3 R2, PT, PT, R0, 0xffffffe, RZ ;  /* 0x0ffffffe00027810 */ /* 0x001fcc0007ffe0ff */
[----:B------:R0:W1:Y:S02]  /*03a0*/  F2I.FTZ.U32.TRUNC.NTZ R3, R2 ;  /* 0x0000000200037305 */ /* 0x000064000021f000 */
[----:B0-----:R-:W-:Y:S02]  /*03b0*/  IMAD.MOV.U32 R2, RZ, RZ, RZ ;  /* 0x000000ffff027224 */ /* 0x001fe400078e00ff */
[----:B-1----:R-:W-:-:S04]  /*03c0*/  IMAD.MOV R5, RZ, RZ, -R3 ;  /* 0x000000ffff057224 */ /* 0x002fc800078e0a03 */
[----:B------:R-:W-:-:S04]  /*03d0*/  IMAD R5, R5, UR4, RZ ;  /* 0x0000000405057c24 */ /* 0x000fc8000f8e02ff */
[----:B------:R-:W-:-:S06]  /*03e0*/  IMAD.HI.U32 R3, R3, R5, R2 ;  /* 0x0000000503037227 */ /* 0x000fcc00078e0002 */
[----:B------:R-:W-:-:S05]  /*03f0*/  IMAD.HI.U32 R3, R3, R10, RZ ;  /* 0x0000000a03037227 */ /* 0x000fca00078e00ff */
[----:B------:R-:W-:-:S05]  /*0400*/  IADD3 R3, PT, PT, -R3, RZ, RZ ;  /* 0x000000ff03037210 */ /* 0x000fca0007ffe1ff */
[----:B------:R-:W-:-:S05]  /*0410*/  IMAD R12, R3, UR4, R10 ;  /* 0x00000004030c7c24 */ /* 0x000fca000f8e020a */
[----:B------:R-:W-:-:S13]  /*0420*/  ISETP.GE.U32.AND P0, PT, R12, UR4, PT ;  /* 0x000000040c007c0c */ /* 0x000fda000bf06070 */
[----:B------:R-:W-:-:S05]  /*0430*/  @P0 VIADD R12, R12, -UR4 ;  /* 0x800000040c0c0c36 */ /* 0x000fca0008000000 */
[----:B------:R-:W-:-:S13]  /*0440*/  ISETP.GE.U32.AND P0, PT, R12, UR4, PT ;  /* 0x000000040c007c0c */ /* 0x000fda000bf06070 */
[----:B------:R-:W-:Y:S01]  /*0450*/  @P0 VIADD R12, R12, -UR4 ;  /* 0x800000040c0c0c36 */ /* 0x000fe20008000000 */
[----:B------:R-:W-:Y:S01]  /*0460*/  @!P1 LOP3.LUT R12, RZ, UR4, RZ, 0x33, !PT ;  /* 0x00000004ff0c9c12 */ /* 0x000fe2000f8e33ff */
[----:B------:R-:W-:Y:S06]  /*0470*/  BRA `(.L_x_19) ;  /* 0x0000000000107947 */ /* 0x000fec0003800000 */
.L_x_18:
[----:B------:R-:W-:-:S07]  /*0480*/  MOV R0, 0x4a0 ;  /* 0x000004a000007802 */ /* 0x000fce0000000f00 */
[----:B0-----:R-:W-:Y:S05]  /*0490*/  CALL.REL.NOINC `($__internal_2_$__cuda_sm20_rem_s64) ;  /* 0x0000001400c07944 */ /* 0x001fea0003c00000 */
[----:B------:R-:W-:Y:S02]  /*04a0*/  IMAD.MOV.U32 R12, RZ, RZ, R5 ;  /* 0x000000ffff0c7224 */ /* 0x000fe400078e0005 */
[----:B------:R-:W-:-:S07]  /*04b0*/  IMAD.MOV.U32 R13, RZ, RZ, R2 ;  /* 0x000000ffff0d7224 */ /* 0x000fce00078e0002 */
.L_x_19:
[----:B------:R-:W-:Y:S05]  /*04c0*/  BSYNC.RECONVERGENT B0 ;  /* 0x0000000000007941 */ /* 0x000fea0003800200 */
.L_x_17:
[----:B------:R-:W-:-:S04]  /*04d0*/  LOP3.LUT R0, R15, 0x1, RZ, 0xc0, !PT ;  /* 0x000000010f007812 */ /* 0x000fc800078ec0ff */
[----:B------:R-:W-:-:S04]  /*04e0*/  ISETP.NE.U32.AND P0, PT, R0, 0x1, PT ;  /* 0x000000010000780c */ /* 0x000fc80003f05070 */
[----:B------:R-:W-:-:S13]  /*04f0*/  ISETP.NE.U32.AND.EX P0, PT, RZ, RZ, PT, P0 ;  /* 0x000000ffff00720c */ /* 0x000fda0003f05100 */
[----:B------:R-:W-:Y:S05]  /*0500*/  @P0 BRA `(.L_x_20) ;  /* 0x0000000000880947 */ /* 0x000fea0003800000 */
[-C--:B------:R-:W-:Y:S01]  /*0510*/  IMAD R0, R13, R9.reuse, RZ ;  /* 0x000000090d007224 */ /* 0x080fe200078e02ff */
[----:B------:R-:W-:Y:S01]  /*0520*/  BSSY.RECONVERGENT B0, `(.L_x_20) ;  /* 0x0000020000007945 */ /* 0x000fe20003800200 */
[----:B------:R-:W-:-:S04]  /*0530*/  IMAD.WIDE.U32 R2, R12, R9, RZ ;  /* 0x000000090c027225 */ /* 0x000fc800078e00ff */
[----:B------:R-:W-:-:S05]  /*0540*/  IMAD R11, R12, R11, R0 ;  /* 0x0000000b0c0b7224 */ /* 0x000fca00078e0200 */
[----:B------:R-:W-:-:S04]  /*0550*/  IADD3 R11, PT, PT, R3, R11, RZ ;  /* 0x0000000b030b7210 */ /* 0x000fc80007ffe0ff */
[----:B------:R-:W-:-:S04]  /*0560*/  LOP3.LUT R0, R11, R4, RZ, 0xfc, !PT ;  /* 0x000000040b007212 */ /* 0x000fc800078efcff */
[----:B------:R-:W-:-:S13]  /*0570*/  ISETP.NE.U32.AND P0, PT, R0, RZ, PT ;  /* 0x000000ff0000720c */ /* 0x000fda0003f05070 */
[----:B------:R-:W-:Y:S05]  /*0580*/  @P0 BRA `(.L_x_21) ;  /* 0x00000000004c0947 */ /* 0x000fea0003800000 */
[----:B------:R-:W0:Y:S01]  /*0590*/  I2F.U32.RP R3, UR4 ;  /* 0x0000000400037d06 */ /* 0x000e220008209000 */
[----:B------:R-:W-:Y:S01]  /*05a0*/  ISETP.NE.U32.AND P1, PT, RZ, UR4, PT ;  /* 0x00000004ff007c0c */ /* 0x000fe2000bf25070 */
[----:B------:R-:W-:-:S06]  /*05b0*/  IMAD.MOV.U32 R11, RZ, RZ, RZ ;  /* 0x000000ffff0b7224 */ /* 0x000fcc00078e00ff */
        /* <DEDUP_REMOVED lines=11> */
[----:B------:R-:W-:-:S05]  /*0670*/  @P0 VIADD R9, R9, -UR4 ;  /* 0x8000000409090c36 */ /* 0x000fca0008000000 */
[----:B------:R-:W-:-:S13]  /*0680*/  ISETP.GE.U32.AND P0, PT, R9, UR4, PT ;  /* 0x0000000409007c0c */ /* 0x000fda000bf06070 */
[----:B------:R-:W-:Y:S02]  /*0690*/  @P0 IADD3 R9, PT, PT, R9, -UR4, RZ ;  /* 0x8000000409090c10 */ /* 0x000fe4000fffe0ff */
[----:B------:R-:W-:Y:S01]  /*06a0*/  @!P1 LOP3.LUT R9, RZ, UR4, RZ, 0x33, !PT ;  /* 0x00000004ff099c12 */ /* 0x000fe2000f8e33ff */
[----:B------:R-:W-:Y:S06]  /*06b0*/  BRA `(.L_x_22) ;  /* 0x0000000000187947 */ /* 0x000fec0003800000 */
.L_x_21:
[----:B------:R-:W-:Y:S01]  /*06c0*/  IMAD.MOV.U32 R10, RZ, RZ, R2 ;  /* 0x000000ffff0a7224 */ /* 0x000fe200078e0002 */
[----:B------:R-:W-:Y:S02]  /*06d0*/  MOV R2, R11 ;  /* 0x0000000b00027202 */ /* 0x000fe40000000f00 */
[----:B------:R-:W-:-:S07]  /*06e0*/  MOV R0, 0x700 ;  /* 0x0000070000007802 */ /* 0x000fce0000000f00 */
[----:B------:R-:W-:Y:S05]  /*06f0*/  CALL.REL.NOINC `($__internal_2_$__cuda_sm20_rem_s64) ;  /* 0x0000001400287944 */ /* 0x000fea0003c00000 */
[----:B------:R-:W-:Y:S02]  /*0700*/  IMAD.MOV.U32 R9, RZ, RZ, R5 ;  /* 0x000000ffff097224 */ /* 0x000fe400078e0005 */
[----:B------:R-:W-:-:S07]  /*0710*/  IMAD.MOV.U32 R11, RZ, RZ, R2 ;  /* 0x000000ffff0b7224 */ /* 0x000fce00078e0002 */
.L_x_22:
[----:B------:R-:W-:Y:S05]  /*0720*/  BSYNC.RECONVERGENT B0 ;  /* 0x0000000000007941 */ /* 0x000fea0003800200 */
.L_x_20:
[----:B------:R-:W-:Y:S01]  /*0730*/  ISETP.GT.U32.AND P0, PT, R15, 0x1, PT ;  /* 0x000000010f00780c */ /* 0x000fe20003f04070 */
[-C--:B------:R-:W-:Y:S01]  /*0740*/  IMAD R5, R13, R12.reuse, RZ ;  /* 0x0000000c0d057224 */ /* 0x080fe200078e02ff */
[--C-:B------:R-:W-:Y:S01]  /*0750*/  SHF.R.U64 R15, R15, 0x1, R18.reuse ;  /* 0x000000010f0f7819 */ /* 0x100fe20000001212 */
[----:B------:R-:W-:Y:S01]  /*0760*/  IMAD.WIDE.U32 R2, R12, R12, RZ ;  /* 0x0000000c0c027225 */ /* 0x000fe200078e00ff */
[----:B------:R-:W-:Y:S02]  /*0770*/  ISETP.GT.U32.AND.EX P0, PT, R18, RZ, PT, P0 ;  /* 0x000000ff1200720c */ /* 0x000fe40003f04100 */
[----:B------:R-:W-:Y:S01]  /*0780*/  SHF.R.U32.HI R18, RZ, 0x1, R18 ;  /* 0x00000001ff127819 */ /* 0x000fe20000011612 */
[----:B------:R-:W-:Y:S01]  /*0790*/  IMAD R5, R12, R13, R5 ;  /* 0x0000000d0c057224 */ /* 0x000fe200078e0205 */
[----:B------:R-:W-:-:S03]  /*07a0*/  MOV R10, R2 ;  /* 0x00000002000a7202 */ /* 0x000fc60000000f00 */
[----:B------:R-:W-:-:S06]  /*07b0*/  IMAD.IADD R2, R3, 0x1, R5 ;  /* 0x0000000103027824 */ /* 0x000fcc00078e0205 */
[----:B------:R-:W-:Y:S05]  /*07c0*/  @P0 BRA `(.L_x_23) ;  /* 0xfffffff800d00947 */ /* 0x000fea000383ffff */
.L_x_16:
[----:B------:R-:W0:Y:S01]  /*07d0*/  LDCU.U8 UR4, c[0x0][0x394] ;  /* 0x00007280ff0477ac */ /* 0x000e220008000000 */
[----:B------:R-:W-:Y:S01]  /*07e0*/  IMAD.MOV.U32 R18, RZ, RZ, R9 ;  /* 0x000000ffff127224 */ /* 0x000fe200078e0009 */
[----:B------:R-:W-:Y:S01]  /*07f0*/  MOV R19, R11 ;  /* 0x0000000b00137202 */ /* 0x000fe20000000f00 */
[----:B0-----:R-:W-:-:S04]  /*0800*/  UPRMT UR4, UR4, 0x8880, URZ ;  /* 0x0000888004047896 */ /* 0x001fc800080000ff */
[----:B------:R-:W-:-:S09]  /*0810*/  UISETP.NE.AND UP0, UPT, UR4, URZ, UPT ;  /* 0x000000ff0400728c */ /* 0x000fd2000bf05270 */
[----:B------:R-:W-:Y:S05]  /*0820*/  BRA.U !UP0, `(.L_x_24) ;  /* 0x0000000508607547 */ /* 0x000fea000b800000 */
[----:B------:R-:W0:Y:S01]  /*0830*/  LDCU UR7, c[0x0][0x38c] ;  /* 0x00007180ff0777ac */ /* 0x000e220008000800 */
[----:B------:R-:W-:Y:S02]  /*0840*/  IMAD.MOV.U32 R18, RZ, RZ, 0x1 ;  /* 0x00000001ff127424 */ /* 0x000fe400078e00ff */
[----:B------:R-:W-:Y:S01]  /*0850*/  IMAD.MOV.U32 R19, RZ, RZ, 0x0 ;  /* 0x00000000ff137424 */ /* 0x000fe200078e00ff */
[----:B0-----:R-:W-:-:S09]  /*0860*/  UISETP.GE.AND UP0, UPT, UR7, 0x3, UPT ;  /* 0x000000030700788c */ /* 0x001fd2000bf06270 */
[----:B------:R-:W-:Y:S05]  /*0870*/  BRA.U !UP0, `(.L_x_24) ;  /* 0x00000005084c7547 */ /* 0x000fea000b800000 */
[----:B------:R-:W-:Y:S02]  /*0880*/  HFMA2 R18, -RZ, RZ, 0, 5.9604644775390625e-08 ;  /* 0x00000001ff127431 */ /* 0x000fe400000001ff */
[----:B------:R-:W-:Y:S01]  /*0890*/  IMAD.MOV.U32 R19, RZ, RZ, 0x0 ;  /* 0x00000000ff137424 */ /* 0x000fe200078e00ff */
[----:B------:R-:W0:Y:S01]  /*08a0*/  LDCU UR9, c[0x0][0x38c] ;  /* 0x00007180ff0977ac */ /* 0x000e220008000800 */
[----:B------:R-:W-:Y:S01]  /*08b0*/  UIADD3 UR7, UPT, UPT, UR7, -0x2, URZ ;  /* 0xfffffffe07077890 */ /* 0x000fe2000fffe0ff */
[----:B------:R-:W-:-:S11]  /*08c0*/  UMOV UR4, URZ ;  /* 0x000000ff00047c82 */ /* 0x000fd60008000000 */
.L_x_31:
[----:B------:R-:W-:Y:S01]  /*08d0*/  LOP3.LUT R0, R11, R4, RZ, 0xfc, !PT ;  /* 0x000000040b007212 */ /* 0x000fe200078efcff */
[----:B------:R-:W-:Y:S03]  /*08e0*/  BSSY.RECONVERGENT B0, `(.L_x_25) ;  /* 0x000001c000007945 */ /* 0x000fe60003800200 */
[----:B------:R-:W-:-:S13]  /*08f0*/  ISETP.NE.U32.AND P0, PT, R0, RZ, PT ;  /* 0x000000ff0000720c */ /* 0x000fda0003f05070 */
[----:B------:R-:W-:Y:S05]  /*0900*/  @P0 BRA `(.L_x_26) ;  /* 0x00000000004c0947 */ /* 0x000fea0003800000 */
[----:B0-----:R-:W0:Y:S01]  /*0910*/  I2F.U32.RP R5, UR9 ;  /* 0x0000000900057d06 */ /* 0x001e220008209000 */
[----:B------:R-:W-:Y:S01]  /*0920*/  ISETP.NE.U32.AND P1, PT, RZ, UR9, PT ;  /* 0x00000009ff007c0c */ /* 0x000fe2000bf25070 */
[----:B------:R-:W-:-:S06]  /*0930*/  IMAD.MOV.U32 R13, RZ, RZ, RZ ;  /* 0x000000ffff0d7224 */ /* 0x000fcc00078e00ff */
[----:B0-----:R-:W0:Y:S02]  /*0940*/  MUFU.RCP R5, R5 ;  /* 0x0000000500057308 */ /* 0x001e240000001000 */
[----:B0-----:R-:W-:-:S06]  /*0950*/  VIADD R2, R5, 0xffffffe ;  /* 0x0ffffffe05027836 */ /* 0x001fcc0000000000 */
[----:B------:R0:W1:Y:S02]  /*0960*/  F2I.FTZ.U32.TRUNC.NTZ R3, R2 ;  /* 0x0000000200037305 */ /* 0x000064000021f000 */
[----:B0-----:R-:W-:Y:S01]  /*0970*/  IMAD.MOV.U32 R2, RZ, RZ, RZ ;  /* 0x000000ffff027224 */ /* 0x001fe200078e00ff */
[----:B-1----:R-:W-:-:S05]  /*0980*/  IADD3 R7, PT, PT, RZ, -R3, RZ ;  /* 0x80000003ff077210 */ /* 0x002fca0007ffe0ff */
        /* <DEDUP_REMOVED lines=11> */
.L_x_26:
[----:B------:R-:W-:Y:S01]  /*0a40*/  MOV R10, R9 ;  /* 0x00000009000a7202 */ /* 0x000fe20000000f00 */
[----:B------:R-:W-:Y:S01]  /*0a50*/  IMAD.MOV.U32 R2, RZ, RZ, R11 ;  /* 0x000000ffff027224 */ /* 0x000fe200078e000b */
[----:B------:R-:W-:-:S07]  /*0a60*/  MOV R0, 0xa80 ;  /* 0x00000a8000007802 */ /* 0x000fce0000000f00 */
[----:B0-----:R-:W-:Y:S05]  /*0a70*/  CALL.REL.NOINC `($__internal_2_$__cuda_sm20_rem_s64) ;  /* 0x0000001000487944 */ /* 0x001fea0003c00000 */
[----:B------:R-:W-:Y:S01]  /*0a80*/  IMAD.MOV.U32 R12, RZ, RZ, R5 ;  /* 0x000000ffff0c7224 */ /* 0x000fe200078e0005 */
[----:B------:R-:W-:-:S07]  /*0a90*/  MOV R13, R2 ;  /* 0x00000002000d7202 */ /* 0x000fce0000000f00 */
.L_x_27:
[----:B------:R-:W-:Y:S05]  /*0aa0*/  BSYNC.RECONVERGENT B0 ;  /* 0x0000000000007941 */ /* 0x000fea0003800200 */
.L_x_25:
[----:B------:R-:W-:-:S04]  /*0ab0*/  ULOP3.LUT UR5, UR7, 0x1, URZ, 0xc0, !UPT ;  /* 0x0000000107057892 */ /* 0x000fc8000f8ec0ff */
[----:B------:R-:W-:-:S04]  /*0ac0*/  UISETP.NE.U32.AND UP0, UPT, UR5, 0x1, UPT ;  /* 0x000000010500788c */ /* 0x000fc8000bf05070 */
[----:B------:R-:W-:-:S09]  /*0ad0*/  UISETP.NE.U32.AND.EX UP0, UPT, URZ, URZ, UPT, UP0 ;  /* 0x000000ffff00728c */ /* 0x000fd2000bf05100 */
[----:B------:R-:W-:Y:S05]  /*0ae0*/  BRA.U UP0, `(.L_x_28) ;  /* 0x0000000100807547 */ /* 0x000fea000b800000 */
[-C--:B------:R-:W-:Y:S01]  /*0af0*/  IMAD R3, R13, R18.reuse, RZ ;  /* 0x000000120d037224 */ /* 0x080fe200078e02ff */
[----:B------:R-:W-:Y:S01]  /*0b00*/  BSSY.RECONVERGENT B0, `(.L_x_28) ;  /* 0x000001e000007945 */ /* 0x000fe20003800200 */
[----:B------:R-:W-:-:S04]  /*0b10*/  IMAD.WIDE.U32 R10, R12, R18, RZ ;  /* 0x000000120c0a7225 */ /* 0x000fc800078e00ff */
[----:B------:R-:W-:-:S04]  /*0b20*/  IMAD R3, R19, R12, R3 ;  /* 0x0000000c13037224 */ /* 0x000fc800078e0203 */
[----:B------:R-:W-:-:S05]  /*0b30*/  IMAD.IADD R2, R11, 0x1, R3 ;  /* 0x000000010b027824 */ /* 0x000fca00078e0203 */
        /* <DEDUP_REMOVED lines=22> */
.L_x_29:
[----:B------:R-:W-:-:S07]  /*0ca0*/  MOV R0, 0xcc0 ;  /* 0x00000cc000007802 */ /* 0x000fce0000000f00 */
[----:B------:R-:W-:Y:S05]  /*0cb0*/  CALL.REL.NOINC `($__internal_2_$__cuda_sm20_rem_s64) ;  /* 0x0000000c00b87944 */ /* 0x000fea0003c00000 */
[----:B------:R-:W-:Y:S01]  /*0cc0*/  MOV R18, R5 ;  /* 0x0000000500127202 */ /* 0x000fe20000000f00 */
[----:B------:R-:W-:-:S07]  /*0cd0*/  IMAD.MOV.U32 R19, RZ, RZ, R2 ;  /* 0x000000ffff137224 */ /* 0x000fce00078e0002 */
.L_x_30:
[----:B------:R-:W-:Y:S05]  /*0ce0*/  BSYNC.RECONVERGENT B0 ;  /* 0x0000000000007941 */ /* 0x000fea0003800200 */
.L_x_28:
        /* <DEDUP_REMOVED lines=12> */
.L_x_24:
[----:B------:R-:W0:Y:S01]  /*0db0*/  LDC R12, c[0x0][0x390] ;  /* 0x0000e400ff0c7b82 */ /* 0x000e220000000800 */
[----:B------:R-:W-:Y:S01]  /*0dc0*/  IABS R8, R14 ;  /* 0x0000000e00087213 */ /* 0x000fe20000000000 */
[----:B------:R-:W1:Y:S01]  /*0dd0*/  LDCU.64 UR4, c[0x0][0x358] ;  /* 0x00006b00ff0477ac */ /* 0x000e620008000a00 */
[----:B------:R-:W-:Y:S01]  /*0de0*/  BSSY.RECONVERGENT B0, `(.L_x_32) ;  /* 0x0000074000007945 */ /* 0x000fe20003800200 */
[----:B------:R-:W-:Y:S01]  /*0df0*/  HFMA2 R15, -RZ, RZ, 0, 0 ;  /* 0x00000000ff0f7431 */ /* 0x000fe200000001ff */
[----:B------:R-:W2:Y:S01]  /*0e00*/  LDCU UR6, c[0x0][0x38c] ;  /* 0x00007180ff0677ac */ /* 0x000ea20008000800 */
[----:B0-----:R-:W-:-:S04]  /*0e10*/  LEA.HI R9, R12, R12, RZ, 0x1 ;  /* 0x0000000c0c097211 */ /* 0x001fc800078f08ff */
[----:B------:R-:W-:-:S04]  /*0e20*/  SHF.R.S32.HI R9, RZ, 0x1, R9 ;  /* 0x00000001ff097819 */ /* 0x000fc80000011409 */
[-C--:B------:R-:W-:Y:S02]  /*0e30*/  IABS R5, R9.reuse ;  /* 0x0000000900057213 */ /* 0x080fe40000000000 */
[----:B------:R-:W-:Y:S02]  /*0e40*/  IABS R10, R9 ;  /* 0x00000009000a7213 */ /* 0x000fe40000000000 */
[----:B------:R-:W0:Y:S08]  /*0e50*/  I2F.RP R0, R5 ;  /* 0x0000000500007306 */ /* 0x000e300000209400 */
[----:B0-----:R-:W0:Y:S02]  /*0e60*/  MUFU.RCP R0, R0 ;  /* 0x0000000000007308 */ /* 0x001e240000001000 */
[----:B0-----:R-:W-:-:S02]  /*0e70*/  VIADD R2, R0, 0xffffffe ;  /* 0x0ffffffe00027836 */ /* 0x001fc40000000000 */
[----:B------:R-:W-:-:S04]  /*0e80*/  IMAD.MOV R0, RZ, RZ, -R10 ;  /* 0x000000ffff007224 */ /* 0x000fc800078e0a0a */
[----:B------:R0:W3:Y:S02]  /*0e90*/  F2I.FTZ.U32.TRUNC.NTZ R3, R2 ;  /* 0x0000000200037305 */ /* 0x0000e4000021f000 */
[----:B0-----:R-:W-:Y:S02]  /*0ea0*/  IMAD.MOV.U32 R2, RZ, RZ, RZ ;  /* 0x000000ffff027224 */ /* 0x001fe400078e00ff */
[----:B---3--:R-:W-:-:S04]  /*0eb0*/  IMAD.MOV R6, RZ, RZ, -R3 ;  /* 0x000000ffff067224 */ /* 0x008fc800078e0a03 */
[----:B------:R-:W-:Y:S01]  /*0ec0*/  IMAD R7, R6, R5, RZ ;  /* 0x0000000506077224 */ /* 0x000fe200078e02ff */
[----:B------:R-:W-:-:S03]  /*0ed0*/  MOV R6, R8 ;  /* 0x0000000800067202 */ /* 0x000fc60000000f00 */
[----:B------:R-:W-:-:S06]  /*0ee0*/  IMAD.HI.U32 R3, R3, R7, R2 ;  /* 0x0000000703037227 */ /* 0x000fcc00078e0002 */
[----:B------:R-:W-:-:S04]  /*0ef0*/  IMAD.HI.U32 R3, R3, R6, RZ ;  /* 0x0000000603037227 */ /* 0x000fc800078e00ff */
[----:B------:R-:W-:-:S05]  /*0f00*/  IMAD R0, R3, R0, R6 ;  /* 0x0000000003007224 */ /* 0x000fca00078e0206 */
[----:B------:R-:W-:-:S13]  /*0f10*/  ISETP.GT.U32.AND P1, PT, R5, R0, PT ;  /* 0x000000000500720c */ /* 0x000fda0003f24070 */
[-C--:B------:R-:W-:Y:S01]  /*0f20*/  @!P1 IADD3 R0, PT, PT, R0, -R5.reuse, RZ ;  /* 0x8000000500009210 */ /* 0x080fe20007ffe0ff */
[----:B------:R-:W-:Y:S01]  /*0f30*/  @!P1 VIADD R3, R3, 0x1 ;  /* 0x0000000103039836 */ /* 0x000fe20000000000 */
[----:B------:R-:W-:Y:S02]  /*0f40*/  ISETP.NE.AND P1, PT, R9, RZ, PT ;  /* 0x000000ff0900720c */ /* 0x000fe40003f25270 */
[----:B------:R-:W-:Y:S02]  /*0f50*/  ISETP.GE.U32.AND P0, PT, R0, R5, PT ;  /* 0x000000050000720c */ /* 0x000fe40003f06070 */
[----:B------:R-:W-:-:S04]  /*0f60*/  LOP3.LUT R0, R14, R9, RZ, 0x3c, !PT ;  /* 0x000000090e007212 */ /* 0x000fc800078e3cff */
[----:B------:R-:W-:-:S07]  /*0f70*/  ISETP.GE.AND P2, PT, R0, RZ, PT ;  /* 0x000000ff0000720c */ /* 0x000fce0003f46270 */
[----:B------:R-:W-:-:S06]  /*0f80*/  @P0 VIADD R3, R3, 0x1 ;  /* 0x0000000103030836 */ /* 0x000fcc0000000000 */
[----:B------:R-:W-:Y:S02]  /*0f90*/  @!P2 IADD3 R3, PT, PT, -R3, RZ, RZ ;  /* 0x000000ff0303a210 */ /* 0x000fe40007ffe1ff */
[----:B------:R-:W-:-:S05]  /*0fa0*/  @!P1 LOP3.LUT R3, RZ, R9, RZ, 0x33, !PT ;  /* 0x00000009ff039212 */ /* 0x000fca00078e33ff */
[----:B------:R-:W-:-:S04]  /*0fb0*/  IMAD.MOV R0, RZ, RZ, -R3 ;  /* 0x000000ffff007224 */ /* 0x000fc800078e0a03 */
[----:B------:R-:W-:Y:S02]  /*0fc0*/  IMAD R11, R9, R0, R14 ;  /* 0x00000000090b7224 */ /* 0x000fe400078e020e */
[----:B------:R-:W-:Y:S02]  /*0fd0*/  IMAD.MOV.U32 R14, RZ, RZ, 0x1 ;  /* 0x00000001ff0e7424 */ /* 0x000fe400078e00ff */
[----:B------:R-:W-:Y:S01]  /*0fe0*/  IMAD R12, R3, R12, R11 ;  /* 0x0000000c030c7224 */ /* 0x000fe200078e020b */
[----:B------:R-:W-:-:S13]  /*0ff0*/  ISETP.GE.AND P0, PT, R11, 0x1, PT ;  /* 0x000000010b00780c */ /* 0x000fda0003f06270 */
[----:B-12---:R-:W-:Y:S05]  /*1000*/  @!P0 BRA `(.L_x_33) ;  /* 0x0000000400448947 */ /* 0x006fea0003800000 */
[----:B------:R-:W-:Y:S01]  /*1010*/  IMAD.MOV.U32 R10, RZ, RZ, R18 ;  /* 0x000000ffff0a7224 */ /* 0x000fe200078e0012 */
[----:B------:R-:W-:Y:S01]  /*1020*/  MOV R14, 0x1 ;  /* 0x00000001000e7802 */ /* 0x000fe20000000f00 */
[----:B------:R-:W-:Y:S02]  /*1030*/  IMAD.MOV.U32 R20, RZ, RZ, RZ ;  /* 0x000000ffff147224 */ /* 0x000fe400078e00ff */
[----:B------:R-:W-:-:S07]  /*1040*/  IMAD.MOV.U32 R15, RZ, RZ, 0x0 ;  /* 0x00000000ff0f7424 */ /* 0x000fce00078e00ff */
.L_x_40:
[----:B------:R-:W-:Y:S01]  /*1050*/  LOP3.LUT R0, R19, R4, RZ, 0xfc, !PT ;  /* 0x0000000413007212 */ /* 0x000fe200078efcff */
[----:B------:R-:W-:Y:S03]  /*1060*/  BSSY.RECONVERGENT B1, `(.L_x_34) ;  /* 0x000001b000017945 */ /* 0x000fe60003800200 */
        /* <DEDUP_REMOVED lines=21> */
.L_x_35:
[----:B------:R-:W-:Y:S02]  /*11c0*/  MOV R2, R19 ;  /* 0x0000001300027202 */ /* 0x000fe40000000f00 */
[----:B------:R-:W-:-:S07]  /*11d0*/  MOV R0, 0x11f0 ;  /* 0x000011f000007802 */ /* 0x000fce0000000f00 */
[----:B------:R-:W-:Y:S05]  /*11e0*/  CALL.REL.NOINC `($__internal_2_$__cuda_sm20_rem_s64) ;  /* 0x00000008006c7944 */ /* 0x000fea0003c00000 */
[----:B------:R-:W-:Y:S02]  /*11f0*/  IMAD.MOV.U32 R18, RZ, RZ, R5 ;  /* 0x000000ffff127224 */ /* 0x000fe400078e0005 */
[----:B------:R-:W-:-:S07]  /*1200*/  IMAD.MOV.U32 R19, RZ, RZ, R2 ;  /* 0x000000ffff137224 */ /* 0x000fce00078e0002 */
.L_x_36:
[----:B------:R-:W-:Y:S05]  /*1210*/  BSYNC.RECONVERGENT B1 ;  /* 0x0000000000017941 */ /* 0x000fea0003800200 */
.L_x_34:
[----:B------:R-:W-:Y:S01]  /*1220*/  LOP3.LUT R0, R11, 0x1, RZ, 0xc0, !PT ;  /* 0x000000010b007812 */ /* 0x000fe200078ec0ff */
[----:B------:R-:W-:Y:S03]  /*1230*/  BSSY.RECONVERGENT B1, `(.L_x_37) ;  /* 0x0000024000017945 */ /* 0x000fe60003800200 */
[----:B------:R-:W-:-:S04]  /*1240*/  ISETP.NE.U32.AND P0, PT, R0, 0x1, PT ;  /* 0x000000010000780c */ /* 0x000fc80003f05070 */
[----:B------:R-:W-:-:S13]  /*1250*/  ISETP.NE.U32.AND.EX P0, PT, RZ, RZ, PT, P0 ;  /* 0x000000ffff00720c */ /* 0x000fda0003f05100 */
[----:B------:R-:W-:Y:S05]  /*1260*/  @P0 BRA `(.L_x_38) ;  /* 0x0000000000800947 */ /* 0x000fea0003800000 */
[-C--:B------:R-:W-:Y:S02]  /*1270*/  IMAD R5, R19, R14.reuse, RZ ;  /* 0x0000000e13057224 */ /* 0x080fe400078e02ff */
        /* <DEDUP_REMOVED lines=25> */
.L_x_39:
[----:B------:R-:W-:Y:S01]  /*1410*/  IMAD.MOV.U32 R10, RZ, RZ, R2 ;  /* 0x000000ffff0a7224 */ /* 0x000fe200078e0002 */
[----:B------:R-:W-:Y:S02]  /*1420*/  MOV R2, R5 ;  /* 0x0000000500027202 */ /* 0x000fe40000000f00 */
[----:B------:R-:W-:-:S07]  /*1430*/  MOV R0, 0x1450 ;  /* 0x0000145000007802 */ /* 0x000fce0000000f00 */
[----:B------:R-:W-:Y:S05]  /*1440*/  CALL.REL.NOINC `($__internal_2_$__cuda_sm20_rem_s64) ;  /* 0x0000000400d47944 */ /* 0x000fea0003c00000 */
[----:B------:R-:W-:Y:S02]  /*1450*/  IMAD.MOV.U32 R14, RZ, RZ, R5 ;  /* 0x000000ffff0e7224 */ /* 0x000fe400078e0005 */
[----:B------:R-:W-:-:S07]  /*1460*/  IMAD.MOV.U32 R15, RZ, RZ, R2 ;  /* 0x000000ffff0f7224 */ /* 0x000fce00078e0002 */
.L_x_38:
[----:B------:R-:W-:Y:S05]  /*1470*/  BSYNC.RECONVERGENT B1 ;  /* 0x0000000000017941 */ /* 0x000fea0003800200 */
.L_x_37:
        /* <DEDUP_REMOVED lines=10> */
.L_x_33:
[----:B------:R-:W-:Y:S05]  /*1520*/  BSYNC.RECONVERGENT B0 ;  /* 0x0000000000007941 */ /* 0x000fea0003800200 */
.L_x_32:
[----:B------:R-:W0:Y:S01]  /*1530*/  LDC.64 R18, c[0x0][0x380] ;  /* 0x0000e000ff127b82 */ /* 0x000e220000000a00 */
[----:B------:R-:W-:-:S04]  /*1540*/  IMAD.IADD R9, R9, 0x1, R12 ;  /* 0x0000000109097824 */ /* 0x000fc800078e020c */
[----:B0-----:R-:W-:-:S05]  /*1550*/  IMAD.WIDE R18, R9, 0x4, R18 ;  /* 0x0000000409127825 */ /* 0x001fca00078e0212 */
[----:B------:R-:W2:Y:S01]  /*1560*/  LDG.E R11, desc[UR4][R18.64] ;  /* 0x00000004120b7981 */ /* 0x000ea2000c1e1900 */
[----:B------:R-:W-:Y:S01]  /*1570*/  BSSY.RECONVERGENT B0, `(.L_x_41) ;  /* 0x0000021000007945 */ /* 0x000fe20003800200 */
[----:B--2---:R-:W-:Y:S01]  /*1580*/  SHF.R.S32.HI R3, RZ, 0x1f, R11 ;  /* 0x0000001fff037819 */ /* 0x004fe2000001140b */
[-C--:B------:R-:W-:Y:S02]  /*1590*/  IMAD R0, R15, R11.reuse, RZ ;  /* 0x0000000b0f007224 */ /* 0x080fe400078e02ff */
[----:B------:R-:W-:-:S04]  /*15a0*/  IMAD.WIDE.U32 R10, R14, R11, RZ ;  /* 0x0000000b0e0a7225 */ /* 0x000fc800078e00ff */
[----:B------:R-:W-:-:S05]  /*15b0*/  IMAD R3, R3, R14, R0 ;  /* 0x0000000e03037224 */ /* 0x000fca00078e0200 */
[----:B------:R-:W-:-:S04]  /*15c0*/  IADD3 R2, PT, PT, R11, R3, RZ ;  /* 0x000000030b027210 */ /* 0x000fc80007ffe0ff */
[----:B------:R-:W-:-:S04]  /*15d0*/  LOP3.LUT R0, R2, R4, RZ, 0xfc, !PT ;  /* 0x0000000402007212 */ /* 0x000fc800078efcff */
[----:B------:R-:W-:-:S13]  /*15e0*/  ISETP.NE.U32.AND P0, PT, R0, RZ, PT ;  /* 0x000000ff0000720c */ /* 0x000fda0003f05070 */
[----:B------:R-:W-:Y:S05]  /*15f0*/  @P0 BRA `(.L_x_42) ;  /* 0x0000000000500947 */ /* 0x000fea0003800000 */
[----:B------:R-:W0:Y:S01]  /*1600*/  LDCU UR6, c[0x0][0x38c] ;  /* 0x00007180ff0677ac */ /* 0x000e220008000800 */
[----:B------:R-:W-:Y:S01]  /*1610*/  IMAD.MOV.U32 R15, RZ, RZ, RZ ;  /* 0x000000ffff0f7224 */ /* 0x000fe200078e00ff */
[----:B0-----:R-:W0:Y:S01]  /*1620*/  I2F.U32.RP R5, UR6 ;  /* 0x0000000600057d06 */ /* 0x001e220008209000 */
        /* <DEDUP_REMOVED lines=17> */
.L_x_42:
[----:B------:R-:W-:-:S07]  /*1740*/  MOV R0, 0x1760 ;  /* 0x0000176000007802 */ /* 0x000fce0000000f00 */
[----:B------:R-:W-:Y:S05]  /*1750*/  CALL.REL.NOINC `($__internal_2_$__cuda_sm20_rem_s64) ;  /* 0x0000000400107944 */ /* 0x000fea0003c00000 */
[----:B------:R-:W-:Y:S01]  /*1760*/  IMAD.MOV.U32 R14, RZ, RZ, R5 ;  /* 0x000000ffff0e7224 */ /* 0x000fe200078e0005 */
[----:B------:R-:W-:-:S07]  /*1770*/  MOV R15, R2 ;  /* 0x00000002000f7202 */ /* 0x000fce0000000f00 */
.L_x_43:
[----:B------:R-:W-:Y:S05]  /*1780*/  BSYNC.RECONVERGENT B0 ;  /* 0x0000000000007941 */ /* 0x000fea0003800200 */
.L_x_41:
[----:B------:R-:W0:Y:S02]  /*1790*/  LDC.64 R2, c[0x0][0x380] ;  /* 0x0000e000ff027b82 */ /* 0x000e240000000a00 */
[----:B0-----:R-:W-:-:S05]  /*17a0*/  IMAD.WIDE R12, R12, 0x4, R2 ;  /* 0x000000040c0c7825 */ /* 0x001fca00078e0202 */
[----:B------:R-:W2:Y:S01]  /*17b0*/  LDG.E R9, desc[UR4][R12.64] ;  /* 0x000000040c097981 */ /* 0x000ea2000c1e1900 */
[----:B------:R-:W-:Y:S01]  /*17c0*/  BSSY.RECONVERGENT B0, `(.L_x_44) ;  /* 0x000001d000007945 */ /* 0x000fe20003800200 */
[----:B--2---:R-:W-:Y:S02]  /*17d0*/  SHF.R.S32.HI R11, RZ, 0x1f, R9 ;  /* 0x0000001fff0b7819 */ /* 0x004fe40000011409 */
[----:B------:R-:W-:-:S05]  /*17e0*/  IADD3 R10, P0, PT, R9, R14, RZ ;  /* 0x0000000e090a7210 */ /* 0x000fca0007f1e0ff */
[----:B------:R-:W-:-:S05]  /*17f0*/  IMAD.X R2, R11, 0x1, R15, P0 ;  /* 0x000000010b027824 */ /* 0x000fca00000e060f */
[----:B------:R-:W-:-:S04]  /*1800*/  LOP3.LUT R0, R2, R4, RZ, 0xfc, !PT ;  /* 0x0000000402007212 */ /* 0x000fc800078efcff */
[----:B------:R-:W-:-:S13]  /*1810*/  ISETP.NE.U32.AND P0, PT, R0, RZ, PT ;  /* 0x000000ff0000720c */ /* 0x000fda0003f05070 */
[----:B------:R-:W-:Y:S05]  /*1820*/  @P0 BRA `(.L_x_45) ;  /* 0x0000000000500947 */ /* 0x000fea0003800000 */
[----:B------:R-:W0:Y:S02]  /*1830*/  LDCU UR6, c[0x0][0x38c] ;  /* 0x00007180ff0677ac */ /* 0x000e240008000800 */
[----:B0-----:R-:W0:Y:S01]  /*1840*/  I2F.U32.RP R5, UR6 ;  /* 0x0000000600057d06 */ /* 0x001e220008209000 */
[----:B------:R-:W-:-:S07]  /*1850*/  ISETP.NE.U32.AND P1, PT, RZ, UR6, PT ;  /* 0x00000006ff007c0c */ /* 0x000fce000bf25070 */
        /* <DEDUP_REMOVED lines=17> */
.L_x_45:
[----:B------:R-:W-:-:S07]  /*1970*/  MOV R0, 0x1990 ;  /* 0x0000199000007802 */ /* 0x000fce0000000f00 */
[----:B------:R-:W-:Y:S05]  /*1980*/  CALL.REL.NOINC `($__internal_2_$__cuda_sm20_rem_s64) ;  /* 0x0000000000847944 */ /* 0x000fea0003c00000 */
.L_x_46:
[----:B------:R-:W-:Y:S05]  /*1990*/  BSYNC.RECONVERGENT B0 ;  /* 0x0000000000007941 */ /* 0x000fea0003800200 */
.L_x_44:
[----:B------:R-:W0:Y:S01]  /*19a0*/  LDCU UR6, c[0x0][0x38c] ;  /* 0x00007180ff0677ac */ /* 0x000e220008000800 */
[----:B------:R1:W-:Y:S01]  /*19b0*/  STG.E desc[UR4][R12.64], R5 ;  /* 0x000000050c007986 */ /* 0x0003e2000c101904 */
[----:B------:R-:W-:Y:S01]  /*19c0*/  BSSY.RECONVERGENT B0, `(.L_x_47) ;  /* 0x000001b000007945 */ /* 0x000fe20003800200 */
[----:B0-----:R-:W-:-:S04]  /*19d0*/  IADD3 R10, P0, P1, R9, UR6, -R14 ;  /* 0x00000006090a7c10 */ /* 0x001fc8000f91e80e */
[----:B------:R-:W-:-:S04]  /*19e0*/  IADD3.X R2, PT, PT, R11, R4, ~R15, P0, P1 ;  /* 0x000000040b027210 */ /* 0x000fc800007e2c0f */
[----:B------:R-:W-:-:S04]  /*19f0*/  LOP3.LUT R0, R2, R4, RZ, 0xfc, !PT ;  /* 0x0000000402007212 */ /* 0x000fc800078efcff */
[----:B------:R-:W-:-:S13]  /*1a00*/  ISETP.NE.U32.AND P0, PT, R0, RZ, PT ;  /* 0x000000ff0000720c */ /* 0x000fda0003f05070 */
[----:B-1----:R-:W-:Y:S05]  /*1a10*/  @P0 BRA `(.L_x_48) ;  /* 0x00000000004c0947 */ /* 0x002fea0003800000 */
[----:B------:R-:W0:Y:S01]  /*1a20*/  I2F.U32.RP R4, UR6 ;  /* 0x0000000600047d06 */ /* 0x000e220008209000 */
        /* <DEDUP_REMOVED lines=14> */
[----:B------:R-:W-:Y:S02]  /*1b10*/  @P0 IADD3 R0, PT, PT, R0, -UR6, RZ ;  /* 0x8000000600000c10 */ /* 0x000fe4000fffe0ff */
[----:B------:R-:W-:-:S05]  /*1b20*/  @!P1 LOP3.LUT R0, RZ, UR6, RZ, 0x33, !PT ;  /* 0x00000006ff009c12 */ /* 0x000fca000f8e33ff */
[----:B------:R-:W-:Y:S01]  /*1b30*/  IMAD.MOV.U32 R5, RZ, RZ, R0 ;  /* 0x000000ffff057224 */ /* 0x000fe200078e0000 */
[----:B------:R-:W-:Y:S06]  /*1b40*/  BRA `(.L_x_49) ;  /* 0x0000000000087947 */ /* 0x000fec0003800000 */
.L_x_48:
[----:B------:R-:W-:-:S07]  /*1b50*/  MOV R0, 0x1b70 ;  /* 0x00001b7000007802 */ /* 0x000fce0000000f00 */
[----:B------:R-:W-:Y:S05]  /*1b60*/  CALL.REL.NOINC `($__internal_2_$__cuda_sm20_rem_s64) ;  /* 0x00000000000c7944 */ /* 0x000fea0003c00000 */
.L_x_49:
[----:B------:R-:W-:Y:S05]  /*1b70*/  BSYNC.RECONVERGENT B0 ;  /* 0x0000000000007941 */ /* 0x000fea0003800200 */
.L_x_47:
[----:B------:R-:W-:Y:S01]  /*1b80*/  STG.E desc[UR4][R18.64], R5 ;  /* 0x0000000512007986 */ /* 0x000fe2000c101904 */
[----:B------:R-:W-:Y:S05]  /*1b90*/  EXIT ;  /* 0x000000000000794d */ /* 0x000fea0003800000 */
        .weak           $__internal_2_$__cuda_sm20_rem_s64
        .type           $__internal_2_$__cuda_sm20_rem_s64,@function
        .size           $__internal_2_$__cuda_sm20_rem_s64,(.L_x_59 - $__internal_2_$__cuda_sm20_rem_s64)
$__internal_2_$__cuda_sm20_rem_s64:
[----:B------:R-:W-:Y:S02]  /*1ba0*/  IADD3 R16, P1, PT, RZ, -UR8, RZ ;  /* 0x80000008ff107c10 */ /* 0x000fe4000ff3e0ff */
[----:B------:R-:W-:Y:S02]  /*1bb0*/  ISETP.GE.AND P0, PT, R4, RZ, PT ;  /* 0x000000ff0400720c */ /* 0x000fe40003f06270 */
[-C--:B------:R-:W-:Y:S02]  /*1bc0*/  IADD3.X R3, PT, PT, RZ, ~R4.reuse, RZ, P1, !PT ;  /* 0x80000004ff037210 */ /* 0x080fe40000ffe4ff */
[----:B------:R-:W-:Y:S02]  /*1bd0*/  SEL R16, R16, UR8, !P0 ;  /* 0x0000000810107c07 */ /* 0x000fe4000c000000 */
[----:B------:R-:W-:-:S04]  /*1be0*/  SEL R17, R3, R4, !P0 ;  /* 0x0000000403117207 */ /* 0x000fc80004000000 */
[----:B------:R-:W0:Y:S08]  /*1bf0*/  I2F.U64.RP R3, R16 ;  /* 0x0000001000037312 */ /* 0x000e300000309000 */
[----:B0-----:R-:W0:Y:S02]  /*1c00*/  MUFU.RCP R7, R3 ;  /* 0x0000000300077308 */ /* 0x001e240000001000 */
[----:B0-----:R-:W-:-:S06]  /*1c10*/  VIADD R7, R7, 0x1ffffffe ;  /* 0x1ffffffe07077836 */ /* 0x001fcc0000000000 */
[----:B------:R0:W1:Y:S02]  /*1c20*/  F2I.U64.TRUNC R24, R7 ;  /* 0x0000000700187311 */ /* 0x000064000020d800 */
[----:B0-----:R-:W-:Y:S01]  /*1c30*/  IADD3 R7, P4, PT, RZ, -R10, RZ ;  /* 0x8000000aff077210 */ /* 0x001fe20007f9e0ff */
[----:B-1----:R-:W-:-:S04]  /*1c40*/  IMAD.WIDE.U32 R22, R24, R16, RZ ;  /* 0x0000001018167225 */ /* 0x002fc800078e00ff */
[C---:B------:R-:W-:Y:S01]  /*1c50*/  IMAD R5, R24.reuse, R17, R23 ;  /* 0x0000001118057224 */ /* 0x040fe200078e0217 */
[----:B------:R-:W-:Y:S01]  /*1c60*/  IADD3 R6, P0, PT, RZ, -R22, RZ ;  /* 0x80000016ff067210 */ /* 0x000fe20007f1e0ff */
[----:B------:R-:W-:Y:S02]  /*1c70*/  IMAD.MOV.U32 R23, RZ, RZ, R24 ;  /* 0x000000ffff177224 */ /* 0x000fe400078e0018 */
[----:B------:R-:W-:Y:S02]  /*1c80*/  IMAD R5, R25, R16, R5 ;  /* 0x0000001019057224 */ /* 0x000fe400078e0205 */
[----:B------:R-:W-:-:S03]  /*1c90*/  IMAD.HI.U32 R22, R24, R6, RZ ;  /* 0x0000000618167227 */ /* 0x000fc600078e00ff */
[----:B------:R-:W-:-:S05]  /*1ca0*/  IADD3.X R5, PT, PT, RZ, ~R5, RZ, P0, !PT ;  /* 0x80000005ff057210 */ /* 0x000fca00007fe4ff */
[----:B------:R-:W-:-:S04]  /*1cb0*/  IMAD.WIDE.U32 R22, P0, R24, R5, R22 ;  /* 0x0000000518167225 */ /* 0x000fc80007800016 */
[C---:B------:R-:W-:Y:S02]  /*1cc0*/  IMAD R3, R25.reuse, R5, RZ ;  /* 0x0000000519037224 */ /* 0x040fe400078e02ff */
[----:B------:R-:W-:-:S04]  /*1cd0*/  IMAD.HI.U32 R6, P1, R25, R6, R22 ;  /* 0x0000000619067227 */ /* 0x000fc80007820016 */
[----:B------:R-:W-:Y:S01]  /*1ce0*/  IMAD.HI.U32 R5, R25, R5, RZ ;  /* 0x0000000519057227 */ /* 0x000fe200078e00ff */
[----:B------:R-:W-:-:S04]  /*1cf0*/  IADD3 R23, P2, PT, R3, R6, RZ ;  /* 0x0000000603177210 */ /* 0x000fc80007f5e0ff */
[----:B------:R-:W-:Y:S01]  /*1d00*/  IADD3.X R3, PT, PT, R5, R25, RZ, P0, !PT ;  /* 0x0000001905037210 */ /* 0x000fe200007fe4ff */
[----:B------:R-:W-:-:S03]  /*1d10*/  IMAD.WIDE.U32 R24, R23, R16, RZ ;  /* 0x0000001017187225 */ /* 0x000fc600078e00ff */
[----:B------:R-:W-:Y:S01]  /*1d20*/  IADD3.X R3, PT, PT, RZ, RZ, R3, P2, P1 ;  /* 0x000000ffff037210 */ /* 0x000fe200017e2403 */
[----:B------:R-:W-:Y:S01]  /*1d30*/  IMAD R6, R23, R17, R25 ;  /* 0x0000001117067224 */ /* 0x000fe200078e0219 */
[----:B------:R-:W-:Y:S02]  /*1d40*/  IADD3 R8, P0, PT, RZ, -R24, RZ ;  /* 0x80000018ff087210 */ /* 0x000fe40007f1e0ff */
[----:B------:R-:W-:Y:S01]  /*1d50*/  ISETP.GE.AND P1, PT, R2, RZ, PT ;  /* 0x000000ff0200720c */ /* 0x000fe20003f26270 */
[----:B------:R-:W-:Y:S02]  /*1d60*/  IMAD R6, R3, R16, R6 ;  /* 0x0000001003067224 */ /* 0x000fe400078e0206 */
[----:B------:R-:W-:Y:S01]  /*1d70*/  IMAD.HI.U32 R22, R23, R8, RZ ;  /* 0x0000000817167227 */ /* 0x000fe200078e00ff */
[----:B------:R-:W-:-:S03]  /*1d80*/  SEL R7, R7, R10, !P1 ;  /* 0x0000000a07077207 */ /* 0x000fc60004800000 */
[----:B------:R-:W-:-:S04]  /*1d90*/  IMAD.X R6, RZ, RZ, ~R6, P0 ;  /* 0x000000ffff067224 */ /* 0x000fc800000e0e06 */
[----:B------:R-:W-:-:S04]  /*1da0*/  IMAD.WIDE.U32 R22, P0, R23, R6, R22 ;  /* 0x0000000617167225 */ /* 0x000fc80007800016 */
[----:B------:R-:W-:-:S04]  /*1db0*/  IMAD.HI.U32 R5, P2, R3, R8, R22 ;  /* 0x0000000803057227 */ /* 0x000fc80007840016 */
[----:B------:R-:W-:Y:S02]  /*1dc0*/  HFMA2 R23, -RZ, RZ, 0, 0 ;  /* 0x00000000ff177431 */ /* 0x000fe400000001ff */
[CC--:B------:R-:W-:Y:S02]  /*1dd0*/  IMAD R8, R3.reuse, R6.reuse, RZ ;  /* 0x0000000603087224 */ /* 0x0c0fe400078e02ff */
[----:B------:R-:W-:-:S03]  /*1de0*/  IMAD.HI.U32 R6, R3, R6, RZ ;  /* 0x0000000603067227 */ /* 0x000fc600078e00ff */
[----:B------:R-:W-:Y:S01]  /*1df0*/  IADD3 R8, P3, PT, R8, R5, RZ ;  /* 0x0000000508087210 */ /* 0x000fe20007f7e0ff */
[----:B------:R-:W-:Y:S01]  /*1e00*/  IMAD.X R6, R6, 0x1, R3, P0 ;  /* 0x0000000106067824 */ /* 0x000fe200000e0603 */
[----:B------:R-:W-:-:S03]  /*1e10*/  IADD3.X R5, PT, PT, RZ, ~R2, RZ, P4, !PT ;  /* 0x80000002ff057210 */ /* 0x000fc600027fe4ff */
[----:B------:R-:W-:Y:S01]  /*1e20*/  IMAD.HI.U32 R22, R8, R7, RZ ;  /* 0x0000000708167227 */ /* 0x000fe200078e00ff */
[----:B------:R-:W-:Y:S02]  /*1e30*/  SEL R5, R5, R2, !P1 ;  /* 0x0000000205057207 */ /* 0x000fe40004800000 */
[----:B------:R-:W-:-:S03]  /*1e40*/  IADD3.X R6, PT, PT, RZ, RZ, R6, P3, P2 ;  /* 0x000000ffff067210 */ /* 0x000fc60001fe4406 */
[----:B------:R-:W-:-:S04]  /*1e50*/  IMAD.WIDE.U32 R22, R8, R5, R22 ;  /* 0x0000000508167225 */ /* 0x000fc800078e0016 */
[C---:B------:R-:W-:Y:S02]  /*1e60*/  IMAD R2, R6.reuse, R5, RZ ;  /* 0x0000000506027224 */ /* 0x040fe400078e02ff */
[----:B------:R-:W-:-:S04]  /*1e70*/  IMAD.HI.U32 R3, P0, R6, R7, R22 ;  /* 0x0000000706037227 */ /* 0x000fc80007800016 */
[----:B------:R-:W-:Y:S01]  /*1e80*/  IMAD.HI.U32 R6, R6, R5, RZ ;  /* 0x0000000506067227 */ /* 0x000fe200078e00ff */
[----:B------:R-:W-:-:S03]  /*1e90*/  IADD3 R3, P2, PT, R2, R3, RZ ;  /* 0x0000000302037210 */ /* 0x000fc60007f5e0ff */
[----:B------:R-:W-:Y:S02]  /*1ea0*/  IMAD.X R6, RZ, RZ, R6, P0 ;  /* 0x000000ffff067224 */ /* 0x000fe400000e0606 */
[----:B------:R-:W-:-:S03]  /*1eb0*/  IMAD.WIDE.U32 R22, R3, R16, RZ ;  /* 0x0000001003167225 */ /* 0x000fc600078e00ff */
[----:B------:R-:W-:Y:S01]  /*1ec0*/  IADD3.X R21, PT, PT, RZ, R6, RZ, P2, !PT ;  /* 0x00000006ff157210 */ /* 0x000fe200017fe4ff */
[----:B------:R-:W-:Y:S01]  /*1ed0*/  IMAD R3, R3, R17, R23 ;  /* 0x0000001103037224 */ /* 0x000fe200078e0217 */
[----:B------:R-:W-:-:S03]  /*1ee0*/  IADD3 R7, P2, PT, -R22, R7, RZ ;  /* 0x0000000716077210 */ /* 0x000fc60007f5e1ff */
[-C--:B------:R-:W-:Y:S01]  /*1ef0*/  IMAD R2, R21, R16.reuse, R3 ;  /* 0x0000001015027224 */ /* 0x080fe200078e0203 */
[----:B------:R-:W-:-:S03]  /*1f00*/  ISETP.GE.U32.AND P0, PT, R7, R16, PT ;  /* 0x000000100700720c */ /* 0x000fc60003f06070 */
[----:B------:R-:W-:Y:S01]  /*1f10*/  IMAD.X R5, R5, 0x1, ~R2, P2 ;  /* 0x0000000105057824 */ /* 0x000fe200010e0e02 */
[----:B------:R-:W-:-:S04]  /*1f20*/  IADD3 R6, P2, PT, R7, -R16, RZ ;  /* 0x8000001007067210 */ /* 0x000fc80007f5e0ff */
[CC--:B------:R-:W-:Y:S02]  /*1f30*/  ISETP.GE.U32.AND.EX P0, PT, R5.reuse, R17.reuse, PT, P0 ;  /* 0x000000110500720c */ /* 0x0c0fe40003f06100 */
[----:B------:R-:W-:Y:S02]  /*1f40*/  IADD3.X R2, PT, PT, R5, ~R17, RZ, P2, !PT ;  /* 0x8000001105027210 */ /* 0x000fe400017fe4ff */
[----:B------:R-:W-:Y:S01]  /*1f50*/  SEL R7, R6, R7, P0 ;  /* 0x0000000706077207 */ /* 0x000fe20000000000 */
[----:B------:R-:W-:Y:S01]  /*1f60*/  IMAD.MOV.U32 R6, RZ, RZ, R0 ;  /* 0x000000ffff067224 */ /* 0x000fe200078e0000 */
[----:B------:R-:W-:Y:S02]  /*1f70*/  SEL R5, R2, R5, P0 ;  /* 0x0000000502057207 */ /* 0x000fe40000000000 */
[CC--:B------:R-:W-:Y:S02]  /*1f80*/  ISETP.GE.U32.AND P0, PT, R7.reuse, R16.reuse, PT ;  /* 0x000000100700720c */ /* 0x0c0fe40003f06070 */
[----:B------:R-:W-:-:S02]  /*1f90*/  IADD3 R2, P2, PT, R7, -R16, RZ ;  /* 0x8000001007027210 */ /* 0x000fc40007f5e0ff */
[----:B------:R-:W-:-:S03]  /*1fa0*/  ISETP.GE.U32.AND.EX P0, PT, R5, R17, PT, P0 ;  /* 0x000000110500720c */ /* 0x000fc60003f06100 */
[----:B------:R-:W-:Y:S01]  /*1fb0*/  IMAD.X R16, R5, 0x1, ~R17, P2 ;  /* 0x0000000105107824 */ /* 0x000fe200010e0e11 */
[----:B------:R-:W-:Y:S02]  /*1fc0*/  SEL R2, R2, R7, P0 ;  /* 0x0000000702027207 */ /* 0x000fe40000000000 */
[----:B------:R-:W-:Y:S02]  /*1fd0*/  MOV R7, 0x0 ;  /* 0x0000000000077802 */ /* 0x000fe40000000f00 */
[----:B------:R-:W-:Y:S02]  /*1fe0*/  SEL R16, R16, R5, P0 ;  /* 0x0000000510107207 */ /* 0x000fe40000000000 */
[----:B------:R-:W-:Y:S02]  /*1ff0*/  IADD3 R5, P2, PT, RZ, -R2, RZ ;  /* 0x80000002ff057210 */ /* 0x000fe40007f5e0ff */
[----:B------:R-:W-:Y:S02]  /*2000*/  ISETP.NE.U32.AND P0, PT, RZ, UR8, PT ;  /* 0x00000008ff007c0c */ /* 0x000fe4000bf05070 */
[----:B------:R-:W-:-:S02]  /*2010*/  IADD3.X R3, PT, PT, RZ, ~R16, RZ, P2, !PT ;  /* 0x80000010ff037210 */ /* 0x000fc400017fe4ff */
[----:B------:R-:W-:Y:S02]  /*2020*/  ISETP.NE.AND.EX P0, PT, R4, RZ, PT, P0 ;  /* 0x000000ff0400720c */ /* 0x000fe40003f05300 */
[----:B------:R-:W-:Y:S02]  /*2030*/  SEL R5, R5, R2, !P1 ;  /* 0x0000000205057207 */ /* 0x000fe40004800000 */
[----:B------:R-:W-:Y:S02]  /*2040*/  SEL R3, R3, R16, !P1 ;  /* 0x0000001003037207 */ /* 0x000fe40004800000 */
[----:B------:R-:W-:Y:S02]  /*2050*/  SEL R5, R5, 0xffffffff, P0 ;  /* 0xffffffff05057807 */ /* 0x000fe40000000000 */
[----:B------:R-:W-:Y:S01]  /*2060*/  SEL R2, R3, 0xffffffff, P0 ;  /* 0xffffffff03027807 */ /* 0x000fe20000000000 */
[----:B------:R-:W-:Y:S06]  /*2070*/  RET.REL.NODEC R6 `(_Z16ntt_stage_kernelPiiiib) ;  /* 0xffffffdc06e07950 */ /* 0x000fec0003c3ffff */
.L_x_50:
        /* <DEDUP_REMOVED lines=16> */
.L_x_59:


//--------------------- .text._Z18bit_reverse_kernelPii --------------------------
	.section	.text._Z18bit_reverse_kernelPii,"ax",@progbits
	.align	128
        .global         _Z18bit_reverse_kernelPii
        .type           _Z18bit_reverse_kernelPii,@function
        .size           _Z18bit_reverse_kernelPii,(.L_x_63 - _Z18bit_reverse_kernelPii)
        .other          _Z18bit_reverse_kernelPii,@"STO_CUDA_ENTRY STV_DEFAULT"
_Z18bit_reverse_kernelPii:
.text._Z18bit_reverse_kernelPii:
        /* <DEDUP_REMOVED lines=8> */
[----:B------:R-:W-:Y:S01]  /*0080*/  UISETP.GE.AND UP0, UPT, UR5, 0x2, UPT ;  /* 0x000000020500788c */ /* 0x000fe2000bf06270 */
[----:B------:R-:W-:-:S08]  /*0090*/  IMAD.MOV.U32 R2, RZ, RZ, RZ ;  /* 0x000000ffff027224 */ /* 0x000fd000078e00ff */
[----:B------:R-:W-:Y:S05]  /*00a0*/  BRA.U !UP0, `(.L_x_51) ;  /* 0x0000000108187547 */ /* 0x000fea000b800000 */
[----:B------:R-:W-:-:S04]  /*00b0*/  I2FP.F32.U32 R3, UR5 ;  /* 0x0000000500037c45 */ /* 0x000fc80008201000 */
[----:B------:R-:W-:-:S13]  /*00c0*/  FSETP.GEU.AND P0, PT, |R3|, 1.175494350822287508e-38, PT ;  /* 0x008000000300780b */ /* 0x000fda0003f0e200 */
[----:B------:R-:W-:-:S04]  /*00d0*/  @!P0 FMUL R3, R3, 16777216 ;  /* 0x4b80000003038820 */ /* 0x000fc80000400000 */
[----:B------:R-:W0:Y:S02]  /*00e0*/  MUFU.LG2 R2, R3 ;  /* 0x0000000300027308 */ /* 0x000e240000000c00 */
[----:B0-----:R-:W-:-:S06]  /*00f0*/  @!P0 FADD R2, R2, -24 ;  /* 0xc1c0000002028421 */ /* 0x001fcc0000000000 */
[----:B------:R-:W0:Y:S02]  /*0100*/  F2I.TRUNC.NTZ R2, R2 ;  /* 0x0000000200027305 */ /* 0x000e24000020f100 */
.L_x_51:
[----:B0-----:R-:W-:Y:S01]  /*0110*/  ISETP.GE.AND P0, PT, R2, 0x1, PT ;  /* 0x000000010200780c */ /* 0x001fe20003f06270 */
[----:B------:R-:W-:-:S12]  /*0120*/  IMAD.MOV.U32 R5, RZ, RZ, RZ ;  /* 0x000000ffff057224 */ /* 0x000fd800078e00ff */
[----:B------:R-:W-:Y:S05]  /*0130*/  @!P0 BRA `(.L_x_52) ;  /* 0x0000000000d48947 */ /* 0x000fea0003800000 */
[C---:B------:R-:W-:Y:S01]  /*0140*/  ISETP.GE.U32.AND P1, PT, R2.reuse, 0x4, PT ;  /* 0x000000040200780c */ /* 0x040fe20003f26070 */
[----:B------:R-:W-:Y:S01]  /*0150*/  IMAD.MOV.U32 R3, RZ, RZ, RZ ;  /* 0x000000ffff037224 */ /* 0x000fe200078e00ff */
[----:B------:R-:W-:Y:S01]  /*0160*/  LOP3.LUT R13, R2, 0x3, RZ, 0xc0, !PT ;  /* 0x00000003020d7812 */ /* 0x000fe200078ec0ff */
[----:B------:R-:W-:-:S03]  /*0170*/  IMAD.MOV.U32 R5, RZ, RZ, RZ ;  /* 0x000000ffff057224 */ /* 0x000fc600078e00ff */
[----:B------:R-:W-:-:S07]  /*0180*/  ISETP.NE.AND P0, PT, R13, RZ, PT ;  /* 0x000000ff0d00720c */ /* 0x000fce0003f05270 */
[----:B------:R-:W-:Y:S06]  /*0190*/  @!P1 BRA `(.L_x_53) ;  /* 0x0000000000809947 */ /* 0x000fec0003800000 */
[C---:B------:R-:W-:Y:S01]  /*01a0*/  LOP3.LUT R3, R2.reuse, 0x7ffffffc, RZ, 0xc0, !PT ;  /* 0x7ffffffc02037812 */ /* 0x040fe200078ec0ff */
[----:B------:R-:W-:Y:S01]  /*01b0*/  VIADD R4, R2, 0xfffffffe ;  /* 0xfffffffe02047836 */ /* 0x000fe20000000000 */
[----:B------:R-:W-:Y:S01]  /*01c0*/  UMOV UR4, URZ ;  /* 0x000000ff00047c82 */ /* 0x000fe20008000000 */
[----:B------:R-:W-:Y:S02]  /*01d0*/  IMAD.MOV.U32 R5, RZ, RZ, RZ ;  /* 0x000000ffff057224 */ /* 0x000fe400078e00ff */
[----:B------:R-:W-:-:S07]  /*01e0*/  IMAD.MOV R14, RZ, RZ, -R3 ;  /* 0x000000ffff0e7224 */ /* 0x000fce00078e0a03 */
.L_x_54:
[----:B------:R-:W-:Y:S01]  /*01f0*/  SHF.R.U32.HI R6, RZ, UR4, R0 ;  /* 0x00000004ff067c19 */ /* 0x000fe20008011600 */
[----:B------:R-:W-:Y:S01]  /*0200*/  IMAD.MOV.U32 R12, RZ, RZ, 0x1 ;  /* 0x00000001ff0c7424 */ /* 0x000fe200078e00ff */
[----:B------:R-:W-:Y:S01]  /*0210*/  UIADD3 UR4, UPT, UPT, UR4, 0x4, URZ ;  /* 0x0000000404047890 */ /* 0x000fe2000fffe0ff */
[----:B------:R-:W-:Y:S01]  /*0220*/  VIADD R7, R4, 0x1 ;  /* 0x0000000104077836 */ /* 0x000fe20000000000 */
[C---:B------:R-:W-:Y:S01]  /*0230*/  LOP3.LUT R9, R6.reuse, 0x1, RZ, 0xc0, !PT ;  /* 0x0000000106097812 */ /* 0x040fe200078ec0ff */
[----:B------:R-:W-:Y:S02]  /*0240*/  IMAD.SHL.U32 R8, R6, 0x40000000, RZ ;  /* 0x4000000006087824 */ /* 0x000fe400078e00ff */
[----:B------:R-:W-:Y:S01]  /*0250*/  VIADD R14, R14, 0x4 ;  /* 0x000000040e0e7836 */ /* 0x000fe20000000000 */
[----:B------:R-:W-:Y:S01]  /*0260*/  ISETP.NE.U32.AND P1, PT, R9, 0x1, PT ;  /* 0x000000010900780c */ /* 0x000fe20003f25070 */
[----:B------:R-:W-:Y:S01]  /*0270*/  VIADD R11, R4, 0xffffffff ;  /* 0xffffffff040b7836 */ /* 0x000fe20000000000 */
[----:B------:R-:W-:Y:S01]  /*0280*/  SHF.L.U32 R9, R12, R4, RZ ;  /* 0x000000040c097219 */ /* 0x000fe200000006ff */
[C---:B------:R-:W-:Y:S01]  /*0290*/  IMAD.SHL.U32 R10, R6.reuse, 0x20000000, RZ ;  /* 0x20000000060a7824 */ /* 0x040fe200078e00ff */
[----:B------:R-:W-:Y:S01]  /*02a0*/  SHF.R.S32.HI R8, RZ, 0x1f, R8 ;  /* 0x0000001fff087819 */ /* 0x000fe20000011408 */
[----:B------:R-:W-:Y:S01]  /*02b0*/  IMAD.SHL.U32 R6, R6, 0x10000000, RZ ;  /* 0x1000000006067824 */ /* 0x000fe200078e00ff */
[----:B------:R-:W-:-:S02]  /*02c0*/  SHF.L.U32 R7, R12, R7, RZ ;  /* 0x000000070c077219 */ /* 0x000fc400000006ff */
[----:B------:R-:W-:Y:S02]  /*02d0*/  LOP3.LUT R9, R8, R9, RZ, 0xc0, !PT ;  /* 0x0000000908097212 */ /* 0x000fe400078ec0ff */
[----:B------:R-:W-:Y:S01]  /*02e0*/  SEL R8, R7, RZ, !P1 ;  /* 0x000000ff07087207 */ /* 0x000fe20004800000 */
[----:B------:R-:W-:Y:S01]  /*02f0*/  VIADD R7, R4, 0xfffffffe ;  /* 0xfffffffe04077836 */ /* 0x000fe20000000000 */
[----:B------:R-:W-:Y:S01]  /*0300*/  ISETP.NE.AND P1, PT, R14, RZ, PT ;  /* 0x000000ff0e00720c */ /* 0x000fe20003f25270 */
[----:B------:R-:W-:Y:S01]  /*0310*/  VIADD R4, R4, 0xfffffffc ;  /* 0xfffffffc04047836 */ /* 0x000fe20000000000 */
[----:B------:R-:W-:Y:S02]  /*0320*/  LOP3.LUT R8, R9, R8, R5, 0xfe, !PT ;  /* 0x0000000809087212 */ /* 0x000fe400078efe05 */
[----:B------:R-:W-:Y:S02]  /*0330*/  SHF.L.U32 R11, R12, R11, RZ ;  /* 0x0000000b0c0b7219 */ /* 0x000fe400000006ff */
[----:B------:R-:W-:-:S02]  /*0340*/  SHF.R.S32.HI R5, RZ, 0x1f, R10 ;  /* 0x0000001fff057819 */ /* 0x000fc4000001140a */
[----:B------:R-:W-:Y:S02]  /*0350*/  SHF.L.U32 R7, R12, R7, RZ ;  /* 0x000000070c077219 */ /* 0x000fe400000006ff */
[----:B------:R-:W-:Y:S02]  /*0360*/  LOP3.LUT R5, R8, R5, R11, 0xf8, !PT ;  /* 0x0000000508057212 */ /* 0x000fe400078ef80b */
[----:B------:R-:W-:-:S04]  /*0370*/  SHF.R.S32.HI R6, RZ, 0x1f, R6 ;  /* 0x0000001fff067819 */ /* 0x000fc80000011406 */
[----:B------:R-:W-:Y:S01]  /*0380*/  LOP3.LUT R5, R5, R6, R7, 0xf8, !PT ;  /* 0x0000000605057212 */ /* 0x000fe200078ef807 */
[----:B------:R-:W-:Y:S06]  /*0390*/  @P1 BRA `(.L_x_54) ;  /* 0xfffffffc00941947 */ /* 0x000fec000383ffff */
.L_x_53:
[----:B------:R-:W-:Y:S05]  /*03a0*/  @!P0 BRA `(.L_x_52) ;  /* 0x0000000000388947 */ /* 0x000fea0003800000 */
[----:B------:R-:W-:Y:S02]  /*03b0*/  IMAD.IADD R2, R2, 0x1, -R3 ;  /* 0x0000000102027824 */ /* 0x000fe400078e0a03 */
[----:B------:R-:W-:Y:S02]  /*03c0*/  IMAD.MOV R4, RZ, RZ, -R13 ;  /* 0x000000ffff047224 */ /* 0x000fe400078e0a0d */
[----:B------:R-:W-:-:S07]  /*03d0*/  IMAD.MOV.U32 R9, RZ, RZ, 0x1 ;  /* 0x00000001ff097424 */ /* 0x000fce00078e00ff */
.L_x_55:
[----:B------:R-:W-:Y:S01]  /*03e0*/  VIADD R4, R4, 0x1 ;  /* 0x0000000104047836 */ /* 0x000fe20000000000 */
[----:B------:R-:W-:Y:S01]  /*03f0*/  SHF.R.U32.HI R6, RZ, R3, R0 ;  /* 0x00000003ff067219 */ /* 0x000fe20000011600 */
[----:B------:R-:W-:Y:S02]  /*0400*/  VIADD R2, R2, 0xffffffff ;  /* 0xffffffff02027836 */ /* 0x000fe40000000000 */
[----:B------:R-:W-:Y:S01]  /*0410*/  VIADD R3, R3, 0x1 ;  /* 0x0000000103037836 */ /* 0x000fe20000000000 */
[----:B------:R-:W-:Y:S02]  /*0420*/  ISETP.NE.AND P1, PT, R4, RZ, PT ;  /* 0x000000ff0400720c */ /* 0x000fe40003f25270 */
[----:B------:R-:W-:Y:S02]  /*0430*/  LOP3.LUT R6, R6, 0x1, RZ, 0xc0, !PT ;  /* 0x0000000106067812 */ /* 0x000fe400078ec0ff */
[----:B------:R-:W-:Y:S02]  /*0440*/  SHF.L.U32 R7, R9, R2, RZ ;  /* 0x0000000209077219 */ /* 0x000fe400000006ff */
[----:B------:R-:W-:-:S04]  /*0450*/  ISETP.NE.U32.AND P0, PT, R6, 0x1, PT ;  /* 0x000000010600780c */ /* 0x000fc80003f05070 */
[----:B------:R-:W-:-:S04]  /*0460*/  SEL R6, R7, RZ, !P0 ;  /* 0x000000ff07067207 */ /* 0x000fc80004000000 */
[----:B------:R-:W-:Y:S01]  /*0470*/  LOP3.LUT R5, R6, R5, RZ, 0xfc, !PT ;  /* 0x0000000506057212 */ /* 0x000fe200078efcff */
[----:B------:R-:W-:Y:S06]  /*0480*/  @P1 BRA `(.L_x_55) ;  /* 0xfffffffc00d41947 */ /* 0x000fec000383ffff */
.L_x_52:
[----:B------:R-:W-:-:S13]  /*0490*/  ISETP.GE.AND P0, PT, R0, R5, PT ;  /* 0x000000050000720c */ /* 0x000fda0003f06270 */
[----:B------:R-:W-:Y:S05]  /*04a0*/  @P0 EXIT ;  /* 0x000000000000094d */ /* 0x000fea0003800000 */
[----:B------:R-:W0:Y:S01]  /*04b0*/  LDC.64 R2, c[0x0][0x380] ;  /* 0x0000e000ff027b82 */ /* 0x000e220000000a00 */
[----:B------:R-:W1:Y:S01]  /*04c0*/  LDCU.64 UR4, c[0x0][0x358] ;  /* 0x00006b00ff0477ac */ /* 0x000e620008000a00 */
[----:B0-----:R-:W-:-:S04]  /*04d0*/  IMAD.WIDE R4, R5, 0x4, R2 ;  /* 0x0000000405047825 */ /* 0x001fc800078e0202 */
[----:B------:R-:W-:Y:S01]  /*04e0*/  IMAD.WIDE R2, R0, 0x4, R2 ;  /* 0x0000000400027825 */ /* 0x000fe200078e0202 */
[----:B-1----:R-:W2:Y:S04]  /*04f0*/  LDG.E R9, desc[UR4][R4.64] ;  /* 0x0000000404097981 */ /* 0x002ea8000c1e1900 */
[----:B------:R-:W3:Y:S04]  /*0500*/  LDG.E R7, desc[UR4][R2.64] ;  /* 0x0000000402077981 */ /* 0x000ee8000c1e1900 */
[----:B--2---:R-:W-:Y:S04]  /*0510*/  STG.E desc[UR4][R2.64], R9 ;  /* 0x0000000902007986 */ /* 0x004fe8000c101904 */
[----:B---3--:R-:W-:Y:S01]  /*0520*/  STG.E desc[UR4][R4.64], R7 ;  /* 0x0000000704007986 */ /* 0x008fe2000c101904 */
[----:B------:R-:W-:Y:S05]  /*0530*/  EXIT ;  /* 0x000000000000794d */ /* 0x000fea0003800000 */
.L_x_56:
        /* <DEDUP_REMOVED lines=12> */
.L_x_63:


//--------------------- .nv.shared.reserved.0     --------------------------
	.section	.nv.shared.reserved.0,"aw",@nobits
	.weak		__nv_reservedSMEM_offset_0_alias
	.size		__nv_reservedSMEM_offset_0_alias, 0, 64
	.other		__nv_reservedSMEM_offset_0_alias,@"STO_CUDA_RESERVED_SHARED STV_DEFAULT"
__nv_reservedSMEM_offset_0_alias:
	.zero		0
	.zero		64


//--------------------- .nv.constant0._Z16normalize_kernelPiii --------------------------
	.section	.nv.constant0._Z16normalize_kernelPiii,"a",@progbits
	.sectionflags	@""
	.align	4
.nv.constant0._Z16normalize_kernelPiii:
	.zero		912


//--------------------- .nv.constant0._Z21pointwise_mult_kernelPiS_S_ii --------------------------
	.section	.nv.constant0._Z21pointwise_mult_kernelPiS_S_ii,"a",@progbits
	.sectionflags	@""
	.align	4
.nv.constant0._Z21pointwise_mult_kernelPiS_S_ii:
	.zero		928


//--------------------- .nv.constant0._Z16ntt_stage_kernelPiiiib --------------------------
	.section	.nv.constant0._Z16ntt_stage_kernelPiiiib,"a",@progbits
	.sectionflags	@""
	.align	4
.nv.constant0._Z16ntt_stage_kernelPiiiib:
	.zero		917


//--------------------- .nv.constant0._Z18bit_reverse_kernelPii --------------------------
	.section	.nv.constant0._Z18bit_reverse_kernelPii,"a",@progbits
	.sectionflags	@""
	.align	4
.nv.constant0._Z18bit_reverse_kernelPii:
	.zero		908


//--------------------- SYMBOLS --------------------------

	.type		.nv.reservedSmem.offset0,@object
	.size		.nv.reservedSmem.offset0,0x4
